//
// Generated by NVIDIA NVVM Compiler
//
// Compiler Build ID: CL-36424714
// Cuda compilation tools, release 13.0, V13.0.88
// Based on NVVM 20.0.0
//

.version 9.0
.target sm_100
.address_size 64

	// .globl	_Z41trajectory_resample_warp_optimized_kernelI13__nv_bfloat16EvPKT_PKfS5_PS1_iiii
// _ZZ41trajectory_resample_warp_optimized_kernelI13__nv_bfloat16EvPKT_PKfS5_PS1_iiiiE14s_source_times has been demoted
// _ZZ41trajectory_resample_warp_optimized_kernelI13__nv_bfloat16EvPKT_PKfS5_PS1_iiiiE13s_target_time has been demoted
// _ZZ41trajectory_resample_warp_optimized_kernelI13__nv_bfloat16EvPKT_PKfS5_PS1_iiiiE14s_interval_idx has been demoted
// _ZZ41trajectory_resample_warp_optimized_kernelI13__nv_bfloat16EvPKT_PKfS5_PS1_iiiiE7s_alpha has been demoted
// _ZZ41trajectory_resample_warp_optimized_kernelI13__nv_bfloat16EvPKT_PKfS5_PS1_iiiiE6s_beta has been demoted

.visible .entry _Z41trajectory_resample_warp_optimized_kernelI13__nv_bfloat16EvPKT_PKfS5_PS1_iiii(
	.param .u64 .ptr .align 1 _Z41trajectory_resample_warp_optimized_kernelI13__nv_bfloat16EvPKT_PKfS5_PS1_iiii_param_0,
	.param .u64 .ptr .align 1 _Z41trajectory_resample_warp_optimized_kernelI13__nv_bfloat16EvPKT_PKfS5_PS1_iiii_param_1,
	.param .u64 .ptr .align 1 _Z41trajectory_resample_warp_optimized_kernelI13__nv_bfloat16EvPKT_PKfS5_PS1_iiii_param_2,
	.param .u64 .ptr .align 1 _Z41trajectory_resample_warp_optimized_kernelI13__nv_bfloat16EvPKT_PKfS5_PS1_iiii_param_3,
	.param .u32 _Z41trajectory_resample_warp_optimized_kernelI13__nv_bfloat16EvPKT_PKfS5_PS1_iiii_param_4,
	.param .u32 _Z41trajectory_resample_warp_optimized_kernelI13__nv_bfloat16EvPKT_PKfS5_PS1_iiii_param_5,
	.param .u32 _Z41trajectory_resample_warp_optimized_kernelI13__nv_bfloat16EvPKT_PKfS5_PS1_iiii_param_6,
	.param .u32 _Z41trajectory_resample_warp_optimized_kernelI13__nv_bfloat16EvPKT_PKfS5_PS1_iiii_param_7
)
{
	.reg .pred 	%p<28>;
	.reg .b16 	%rs<64>;
	.reg .b32 	%r<153>;
	.reg .b32 	%f<139>;
	.reg .b64 	%rd<78>;
	// demoted variable
	.shared .align 4 .b8 _ZZ41trajectory_resample_warp_optimized_kernelI13__nv_bfloat16EvPKT_PKfS5_PS1_iiiiE14s_source_times[16384];
	// demoted variable
	.shared .align 4 .f32 _ZZ41trajectory_resample_warp_optimized_kernelI13__nv_bfloat16EvPKT_PKfS5_PS1_iiiiE13s_target_time;
	// demoted variable
	.shared .align 4 .u32 _ZZ41trajectory_resample_warp_optimized_kernelI13__nv_bfloat16EvPKT_PKfS5_PS1_iiiiE14s_interval_idx;
	// demoted variable
	.shared .align 4 .f32 _ZZ41trajectory_resample_warp_optimized_kernelI13__nv_bfloat16EvPKT_PKfS5_PS1_iiiiE7s_alpha;
	// demoted variable
	.shared .align 4 .f32 _ZZ41trajectory_resample_warp_optimized_kernelI13__nv_bfloat16EvPKT_PKfS5_PS1_iiiiE6s_beta;
	ld.param.u64 	%rd27, [_Z41trajectory_resample_warp_optimized_kernelI13__nv_bfloat16EvPKT_PKfS5_PS1_iiii_param_0];
	ld.param.u64 	%rd28, [_Z41trajectory_resample_warp_optimized_kernelI13__nv_bfloat16EvPKT_PKfS5_PS1_iiii_param_1];
	ld.param.u64 	%rd26, [_Z41trajectory_resample_warp_optimized_kernelI13__nv_bfloat16EvPKT_PKfS5_PS1_iiii_param_2];
	ld.param.u64 	%rd29, [_Z41trajectory_resample_warp_optimized_kernelI13__nv_bfloat16EvPKT_PKfS5_PS1_iiii_param_3];
	ld.param.u32 	%r46, [_Z41trajectory_resample_warp_optimized_kernelI13__nv_bfloat16EvPKT_PKfS5_PS1_iiii_param_4];
	ld.param.u32 	%r43, [_Z41trajectory_resample_warp_optimized_kernelI13__nv_bfloat16EvPKT_PKfS5_PS1_iiii_param_5];
	ld.param.u32 	%r44, [_Z41trajectory_resample_warp_optimized_kernelI13__nv_bfloat16EvPKT_PKfS5_PS1_iiii_param_6];
	cvta.to.global.u64 	%rd1, %rd28;
	cvta.to.global.u64 	%rd2, %rd29;
	cvta.to.global.u64 	%rd3, %rd27;
	mov.u32 	%r1, %ctaid.x;
	mov.u32 	%r2, %ctaid.y;
	mov.u32 	%r3, %tid.x;
	setp.ge.s32 	%p1, %r1, %r46;
	setp.ge.s32 	%p2, %r2, %r44;
	or.pred  	%p3, %p1, %p2;
	@%p3 bra 	$L__BB0_31;
	mul.lo.s32 	%r47, %r43, %r1;
	cvt.s64.s32 	%rd4, %r47;
	setp.ge.s32 	%p4, %r3, %r43;
	@%p4 bra 	$L__BB0_8;
	not.b32 	%r48, %r3;
	add.s32 	%r4, %r43, %r48;
	and.b32  	%r49, %r4, 768;
	setp.eq.s32 	%p5, %r49, 768;
	mov.u32 	%r142, %r3;
	@%p5 bra 	$L__BB0_5;
	shr.u32 	%r50, %r4, 8;
	add.s32 	%r51, %r50, 1;
	and.b32  	%r52, %r51, 3;
	shl.b32 	%r53, %r3, 2;
	mov.u32 	%r54, _ZZ41trajectory_resample_warp_optimized_kernelI13__nv_bfloat16EvPKT_PKfS5_PS1_iiiiE14s_source_times;
	add.s32 	%r139, %r54, %r53;
	cvt.u64.u32 	%rd30, %r3;
	add.s64 	%rd31, %rd4, %rd30;
	shl.b64 	%rd32, %rd31, 2;
	add.s64 	%rd74, %rd1, %rd32;
	neg.s32 	%r138, %r52;
	shl.b32 	%r55, %r51, 8;
	and.b32  	%r56, %r55, 768;
	add.s32 	%r142, %r3, %r56;
$L__BB0_4:
	.pragma "nounroll";
	ld.global.nc.f32 	%f4, [%rd74];
	st.shared.f32 	[%r139], %f4;
	add.s32 	%r139, %r139, 1024;
	add.s64 	%rd74, %rd74, 1024;
	add.s32 	%r138, %r138, 1;
	setp.ne.s32 	%p6, %r138, 0;
	@%p6 bra 	$L__BB0_4;
$L__BB0_5:
	setp.lt.u32 	%p7, %r4, 768;
	@%p7 bra 	$L__BB0_8;
	cvt.u64.u32 	%rd33, %r142;
	add.s64 	%rd34, %rd4, %rd33;
	shl.b64 	%rd35, %rd34, 2;
	add.s64 	%rd36, %rd35, %rd1;
	add.s64 	%rd75, %rd36, 2048;
	shl.b32 	%r57, %r142, 2;
	mov.u32 	%r58, _ZZ41trajectory_resample_warp_optimized_kernelI13__nv_bfloat16EvPKT_PKfS5_PS1_iiiiE14s_source_times;
	add.s32 	%r59, %r57, %r58;
	add.s32 	%r141, %r59, 2048;
$L__BB0_7:
	ld.global.nc.f32 	%f5, [%rd75+-2048];
	st.shared.f32 	[%r141+-2048], %f5;
	ld.global.nc.f32 	%f6, [%rd75+-1024];
	st.shared.f32 	[%r141+-1024], %f6;
	ld.global.nc.f32 	%f7, [%rd75];
	st.shared.f32 	[%r141], %f7;
	ld.global.nc.f32 	%f8, [%rd75+1024];
	st.shared.f32 	[%r141+1024], %f8;
	add.s32 	%r142, %r142, 1024;
	add.s64 	%rd75, %rd75, 4096;
	add.s32 	%r141, %r141, 4096;
	setp.lt.s32 	%p8, %r142, %r43;
	@%p8 bra 	$L__BB0_7;
$L__BB0_8:
	bar.sync 	0;
	setp.ne.s32 	%p9, %r3, 0;
	@%p9 bra 	$L__BB0_10;
	mad.lo.s32 	%r60, %r44, %r1, %r2;
	cvta.to.global.u64 	%rd37, %rd26;
	mul.wide.u32 	%rd38, %r60, 4;
	add.s64 	%rd39, %rd37, %rd38;
	ld.global.nc.f32 	%f9, [%rd39];
	st.shared.f32 	[_ZZ41trajectory_resample_warp_optimized_kernelI13__nv_bfloat16EvPKT_PKfS5_PS1_iiiiE13s_target_time], %f9;
$L__BB0_10:
	bar.sync 	0;
	ld.shared.f32 	%f1, [_ZZ41trajectory_resample_warp_optimized_kernelI13__nv_bfloat16EvPKT_PKfS5_PS1_iiiiE13s_target_time];
	add.s32 	%r143, %r43, -2;
	ld.shared.f32 	%f10, [_ZZ41trajectory_resample_warp_optimized_kernelI13__nv_bfloat16EvPKT_PKfS5_PS1_iiiiE14s_source_times];
	setp.le.f32 	%p10, %f1, %f10;
	mov.b32 	%r146, 0;
	@%p10 bra 	$L__BB0_16;
	shl.b32 	%r62, %r43, 2;
	mov.u32 	%r63, _ZZ41trajectory_resample_warp_optimized_kernelI13__nv_bfloat16EvPKT_PKfS5_PS1_iiiiE14s_source_times;
	add.s32 	%r64, %r63, %r62;
	ld.shared.f32 	%f11, [%r64+-4];
	setp.ge.f32 	%p11, %f1, %f11;
	mov.u32 	%r146, %r143;
	@%p11 bra 	$L__BB0_16;
	and.b32  	%r66, %r3, 31;
	setp.ne.s32 	%p12, %r66, 0;
	setp.lt.s32 	%p13, %r43, 3;
	mov.b32 	%r145, 0;
	or.pred  	%p14, %p12, %p13;
	@%p14 bra 	$L__BB0_15;
	mov.b32 	%r145, 0;
$L__BB0_14:
	add.s32 	%r68, %r145, %r143;
	add.s32 	%r69, %r68, 1;
	shr.s32 	%r70, %r69, 1;
	shl.b32 	%r71, %r70, 2;
	add.s32 	%r73, %r63, %r71;
	ld.shared.f32 	%f12, [%r73];
	setp.le.f32 	%p15, %f12, %f1;
	add.s32 	%r74, %r70, -1;
	selp.b32 	%r145, %r70, %r145, %p15;
	selp.b32 	%r143, %r143, %r74, %p15;
	setp.lt.s32 	%p16, %r145, %r143;
	@%p16 bra 	$L__BB0_14;
$L__BB0_15:
	shfl.sync.idx.b32	%r146|%p17, %r145, 0, 31, -1;
$L__BB0_16:
	setp.ne.s32 	%p18, %r3, 0;
	@%p18 bra 	$L__BB0_18;
	st.shared.u32 	[_ZZ41trajectory_resample_warp_optimized_kernelI13__nv_bfloat16EvPKT_PKfS5_PS1_iiiiE14s_interval_idx], %r146;
	shl.b32 	%r75, %r146, 2;
	mov.u32 	%r76, _ZZ41trajectory_resample_warp_optimized_kernelI13__nv_bfloat16EvPKT_PKfS5_PS1_iiiiE14s_source_times;
	add.s32 	%r77, %r76, %r75;
	ld.shared.f32 	%f13, [%r77];
	ld.shared.f32 	%f14, [%r77+4];
	sub.f32 	%f15, %f14, %f13;
	max.f32 	%f16, %f15, 0f358637BD;
	sub.f32 	%f17, %f1, %f13;
	div.rn.f32 	%f18, %f17, %f16;
	max.f32 	%f19, %f18, 0f00000000;
	min.f32 	%f20, %f19, 0f3F800000;
	st.shared.f32 	[_ZZ41trajectory_resample_warp_optimized_kernelI13__nv_bfloat16EvPKT_PKfS5_PS1_iiiiE7s_alpha], %f20;
	mov.f32 	%f21, 0f3F800000;
	sub.f32 	%f22, %f21, %f20;
	st.shared.f32 	[_ZZ41trajectory_resample_warp_optimized_kernelI13__nv_bfloat16EvPKT_PKfS5_PS1_iiiiE6s_beta], %f22;
$L__BB0_18:
	ld.param.u32 	%r134, [_Z41trajectory_resample_warp_optimized_kernelI13__nv_bfloat16EvPKT_PKfS5_PS1_iiii_param_7];
	cvt.u32.u64 	%r78, %rd4;
	bar.sync 	0;
	ld.shared.u32 	%r79, [_ZZ41trajectory_resample_warp_optimized_kernelI13__nv_bfloat16EvPKT_PKfS5_PS1_iiiiE14s_interval_idx];
	ld.shared.f32 	%f2, [_ZZ41trajectory_resample_warp_optimized_kernelI13__nv_bfloat16EvPKT_PKfS5_PS1_iiiiE7s_alpha];
	ld.shared.f32 	%f3, [_ZZ41trajectory_resample_warp_optimized_kernelI13__nv_bfloat16EvPKT_PKfS5_PS1_iiiiE6s_beta];
	mul.lo.s32 	%r80, %r134, %r78;
	cvt.s64.s32 	%rd40, %r80;
	mul.lo.s32 	%r81, %r44, %r1;
	mul.lo.s32 	%r82, %r81, %r134;
	cvt.s64.s32 	%rd41, %r82;
	mul.lo.s32 	%r83, %r79, %r134;
	cvt.s64.s32 	%rd42, %r83;
	add.s64 	%rd11, %rd40, %rd42;
	mul.wide.s32 	%rd12, %r134, 2;
	mul.lo.s32 	%r84, %r134, %r2;
	cvt.s64.s32 	%rd43, %r84;
	add.s64 	%rd13, %rd41, %rd43;
	shr.s32 	%r85, %r134, 31;
	shr.u32 	%r86, %r85, 29;
	add.s32 	%r87, %r134, %r86;
	shr.s32 	%r26, %r87, 3;
	setp.ge.s32 	%p19, %r3, %r26;
	@%p19 bra 	$L__BB0_24;
	not.b32 	%r88, %r3;
	add.s32 	%r27, %r26, %r88;
	and.b32  	%r89, %r27, 256;
	setp.ne.s32 	%p20, %r89, 0;
	mov.u32 	%r148, %r3;
	@%p20 bra 	$L__BB0_21;
	shl.b64 	%rd44, %rd11, 1;
	add.s64 	%rd45, %rd3, %rd44;
	mul.wide.u32 	%rd46, %r3, 16;
	add.s64 	%rd47, %rd45, %rd46;
	ld.global.nc.v4.u32 	{%r94, %r95, %r96, %r97}, [%rd47];
	add.s64 	%rd48, %rd47, %rd12;
	ld.global.nc.v4.u32 	{%r98, %r99, %r100, %r101}, [%rd48];
	mov.b32 	{%rs1, %rs2}, %r94;
	// begin inline asm
	{ cvt.f32.bf16 %f23, %rs1;}

	// end inline asm
	// begin inline asm
	{ cvt.f32.bf16 %f24, %rs2;}

	// end inline asm
	mov.b32 	{%rs3, %rs4}, %r98;
	// begin inline asm
	{ cvt.f32.bf16 %f25, %rs3;}

	// end inline asm
	// begin inline asm
	{ cvt.f32.bf16 %f26, %rs4;}

	// end inline asm
	mul.f32 	%f47, %f3, %f23;
	fma.rn.f32 	%f27, %f2, %f25, %f47;
	mul.f32 	%f48, %f3, %f24;
	fma.rn.f32 	%f28, %f2, %f26, %f48;
	// begin inline asm
	{ cvt.rn.bf16x2.f32 %r90, %f28, %f27;}

	// end inline asm
	mov.b32 	{%rs5, %rs6}, %r95;
	// begin inline asm
	{ cvt.f32.bf16 %f29, %rs5;}

	// end inline asm
	// begin inline asm
	{ cvt.f32.bf16 %f30, %rs6;}

	// end inline asm
	mov.b32 	{%rs7, %rs8}, %r99;
	// begin inline asm
	{ cvt.f32.bf16 %f31, %rs7;}

	// end inline asm
	// begin inline asm
	{ cvt.f32.bf16 %f32, %rs8;}

	// end inline asm
	mul.f32 	%f49, %f3, %f29;
	fma.rn.f32 	%f33, %f2, %f31, %f49;
	mul.f32 	%f50, %f3, %f30;
	fma.rn.f32 	%f34, %f2, %f32, %f50;
	// begin inline asm
	{ cvt.rn.bf16x2.f32 %r91, %f34, %f33;}

	// end inline asm
	mov.b32 	{%rs9, %rs10}, %r96;
	// begin inline asm
	{ cvt.f32.bf16 %f35, %rs9;}

	// end inline asm
	// begin inline asm
	{ cvt.f32.bf16 %f36, %rs10;}

	// end inline asm
	mov.b32 	{%rs11, %rs12}, %r100;
	// begin inline asm
	{ cvt.f32.bf16 %f37, %rs11;}

	// end inline asm
	// begin inline asm
	{ cvt.f32.bf16 %f38, %rs12;}

	// end inline asm
	mul.f32 	%f51, %f3, %f35;
	fma.rn.f32 	%f39, %f2, %f37, %f51;
	mul.f32 	%f52, %f3, %f36;
	fma.rn.f32 	%f40, %f2, %f38, %f52;
	// begin inline asm
	{ cvt.rn.bf16x2.f32 %r92, %f40, %f39;}

	// end inline asm
	mov.b32 	{%rs13, %rs14}, %r97;
	// begin inline asm
	{ cvt.f32.bf16 %f41, %rs13;}

	// end inline asm
	// begin inline asm
	{ cvt.f32.bf16 %f42, %rs14;}

	// end inline asm
	mov.b32 	{%rs15, %rs16}, %r101;
	// begin inline asm
	{ cvt.f32.bf16 %f43, %rs15;}

	// end inline asm
	// begin inline asm
	{ cvt.f32.bf16 %f44, %rs16;}

	// end inline asm
	mul.f32 	%f53, %f3, %f41;
	fma.rn.f32 	%f45, %f2, %f43, %f53;
	mul.f32 	%f54, %f3, %f42;
	fma.rn.f32 	%f46, %f2, %f44, %f54;
	// begin inline asm
	{ cvt.rn.bf16x2.f32 %r93, %f46, %f45;}

	// end inline asm
	shl.b64 	%rd49, %rd13, 1;
	add.s64 	%rd50, %rd2, %rd49;
	add.s64 	%rd51, %rd50, %rd46;
	st.global.v4.u32 	[%rd51], {%r90, %r91, %r92, %r93};
	add.s32 	%r148, %r3, 256;
$L__BB0_21:
	setp.lt.u32 	%p21, %r27, 256;
	@%p21 bra 	$L__BB0_24;
	mul.wide.u32 	%rd52, %r148, 16;
	shl.b64 	%rd53, %rd11, 1;
	add.s64 	%rd54, %rd52, %rd53;
	add.s64 	%rd77, %rd3, %rd54;
	shl.b64 	%rd55, %rd13, 1;
	add.s64 	%rd56, %rd52, %rd55;
	add.s64 	%rd57, %rd56, %rd2;
	add.s64 	%rd76, %rd57, 4096;
$L__BB0_23:
	ld.global.nc.v4.u32 	{%r110, %r111, %r112, %r113}, [%rd77];
	add.s64 	%rd58, %rd77, %rd12;
	ld.global.nc.v4.u32 	{%r114, %r115, %r116, %r117}, [%rd58];
	mov.b32 	{%rs17, %rs18}, %r110;
	// begin inline asm
	{ cvt.f32.bf16 %f55, %rs17;}

	// end inline asm
	// begin inline asm
	{ cvt.f32.bf16 %f56, %rs18;}

	// end inline asm
	mov.b32 	{%rs19, %rs20}, %r114;
	// begin inline asm
	{ cvt.f32.bf16 %f57, %rs19;}

	// end inline asm
	// begin inline asm
	{ cvt.f32.bf16 %f58, %rs20;}

	// end inline asm
	mul.f32 	%f103, %f3, %f55;
	fma.rn.f32 	%f59, %f2, %f57, %f103;
	mul.f32 	%f104, %f3, %f56;
	fma.rn.f32 	%f60, %f2, %f58, %f104;
	// begin inline asm
	{ cvt.rn.bf16x2.f32 %r102, %f60, %f59;}

	// end inline asm
	mov.b32 	{%rs21, %rs22}, %r111;
	// begin inline asm
	{ cvt.f32.bf16 %f61, %rs21;}

	// end inline asm
	// begin inline asm
	{ cvt.f32.bf16 %f62, %rs22;}

	// end inline asm
	mov.b32 	{%rs23, %rs24}, %r115;
	// begin inline asm
	{ cvt.f32.bf16 %f63, %rs23;}

	// end inline asm
	// begin inline asm
	{ cvt.f32.bf16 %f64, %rs24;}

	// end inline asm
	mul.f32 	%f105, %f3, %f61;
	fma.rn.f32 	%f65, %f2, %f63, %f105;
	mul.f32 	%f106, %f3, %f62;
	fma.rn.f32 	%f66, %f2, %f64, %f106;
	// begin inline asm
	{ cvt.rn.bf16x2.f32 %r103, %f66, %f65;}

	// end inline asm
	mov.b32 	{%rs25, %rs26}, %r112;
	// begin inline asm
	{ cvt.f32.bf16 %f67, %rs25;}

	// end inline asm
	// begin inline asm
	{ cvt.f32.bf16 %f68, %rs26;}

	// end inline asm
	mov.b32 	{%rs27, %rs28}, %r116;
	// begin inline asm
	{ cvt.f32.bf16 %f69, %rs27;}

	// end inline asm
	// begin inline asm
	{ cvt.f32.bf16 %f70, %rs28;}

	// end inline asm
	mul.f32 	%f107, %f3, %f67;
	fma.rn.f32 	%f71, %f2, %f69, %f107;
	mul.f32 	%f108, %f3, %f68;
	fma.rn.f32 	%f72, %f2, %f70, %f108;
	// begin inline asm
	{ cvt.rn.bf16x2.f32 %r104, %f72, %f71;}

	// end inline asm
	mov.b32 	{%rs29, %rs30}, %r113;
	// begin inline asm
	{ cvt.f32.bf16 %f73, %rs29;}

	// end inline asm
	// begin inline asm
	{ cvt.f32.bf16 %f74, %rs30;}

	// end inline asm
	mov.b32 	{%rs31, %rs32}, %r117;
	// begin inline asm
	{ cvt.f32.bf16 %f75, %rs31;}

	// end inline asm
	// begin inline asm
	{ cvt.f32.bf16 %f76, %rs32;}

	// end inline asm
	mul.f32 	%f109, %f3, %f73;
	fma.rn.f32 	%f77, %f2, %f75, %f109;
	mul.f32 	%f110, %f3, %f74;
	fma.rn.f32 	%f78, %f2, %f76, %f110;
	// begin inline asm
	{ cvt.rn.bf16x2.f32 %r105, %f78, %f77;}

	// end inline asm
	st.global.v4.u32 	[%rd76+-4096], {%r102, %r103, %r104, %r105};
	ld.global.nc.v4.u32 	{%r118, %r119, %r120, %r121}, [%rd77+4096];
	ld.global.nc.v4.u32 	{%r122, %r123, %r124, %r125}, [%rd58+4096];
	mov.b32 	{%rs33, %rs34}, %r118;
	// begin inline asm
	{ cvt.f32.bf16 %f79, %rs33;}

	// end inline asm
	// begin inline asm
	{ cvt.f32.bf16 %f80, %rs34;}

	// end inline asm
	mov.b32 	{%rs35, %rs36}, %r122;
	// begin inline asm
	{ cvt.f32.bf16 %f81, %rs35;}

	// end inline asm
	// begin inline asm
	{ cvt.f32.bf16 %f82, %rs36;}

	// end inline asm
	mul.f32 	%f111, %f3, %f79;
	fma.rn.f32 	%f83, %f2, %f81, %f111;
	mul.f32 	%f112, %f3, %f80;
	fma.rn.f32 	%f84, %f2, %f82, %f112;
	// begin inline asm
	{ cvt.rn.bf16x2.f32 %r106, %f84, %f83;}

	// end inline asm
	mov.b32 	{%rs37, %rs38}, %r119;
	// begin inline asm
	{ cvt.f32.bf16 %f85, %rs37;}

	// end inline asm
	// begin inline asm
	{ cvt.f32.bf16 %f86, %rs38;}

	// end inline asm
	mov.b32 	{%rs39, %rs40}, %r123;
	// begin inline asm
	{ cvt.f32.bf16 %f87, %rs39;}

	// end inline asm
	// begin inline asm
	{ cvt.f32.bf16 %f88, %rs40;}

	// end inline asm
	mul.f32 	%f113, %f3, %f85;
	fma.rn.f32 	%f89, %f2, %f87, %f113;
	mul.f32 	%f114, %f3, %f86;
	fma.rn.f32 	%f90, %f2, %f88, %f114;
	// begin inline asm
	{ cvt.rn.bf16x2.f32 %r107, %f90, %f89;}

	// end inline asm
	mov.b32 	{%rs41, %rs42}, %r120;
	// begin inline asm
	{ cvt.f32.bf16 %f91, %rs41;}

	// end inline asm
	// begin inline asm
	{ cvt.f32.bf16 %f92, %rs42;}

	// end inline asm
	mov.b32 	{%rs43, %rs44}, %r124;
	// begin inline asm
	{ cvt.f32.bf16 %f93, %rs43;}

	// end inline asm
	// begin inline asm
	{ cvt.f32.bf16 %f94, %rs44;}

	// end inline asm
	mul.f32 	%f115, %f3, %f91;
	fma.rn.f32 	%f95, %f2, %f93, %f115;
	mul.f32 	%f116, %f3, %f92;
	fma.rn.f32 	%f96, %f2, %f94, %f116;
	// begin inline asm
	{ cvt.rn.bf16x2.f32 %r108, %f96, %f95;}

	// end inline asm
	mov.b32 	{%rs45, %rs46}, %r121;
	// begin inline asm
	{ cvt.f32.bf16 %f97, %rs45;}

	// end inline asm
	// begin inline asm
	{ cvt.f32.bf16 %f98, %rs46;}

	// end inline asm
	mov.b32 	{%rs47, %rs48}, %r125;
	// begin inline asm
	{ cvt.f32.bf16 %f99, %rs47;}

	// end inline asm
	// begin inline asm
	{ cvt.f32.bf16 %f100, %rs48;}

	// end inline asm
	mul.f32 	%f117, %f3, %f97;
	fma.rn.f32 	%f101, %f2, %f99, %f117;
	mul.f32 	%f118, %f3, %f98;
	fma.rn.f32 	%f102, %f2, %f100, %f118;
	// begin inline asm
	{ cvt.rn.bf16x2.f32 %r109, %f102, %f101;}

	// end inline asm
	st.global.v4.u32 	[%rd76], {%r106, %r107, %r108, %r109};
	add.s32 	%r148, %r148, 512;
	add.s64 	%rd77, %rd77, 8192;
	add.s64 	%rd76, %rd76, 8192;
	setp.lt.s32 	%p22, %r148, %r26;
	@%p22 bra 	$L__BB0_23;
$L__BB0_24:
	ld.param.u32 	%r135, [_Z41trajectory_resample_warp_optimized_kernelI13__nv_bfloat16EvPKT_PKfS5_PS1_iiii_param_7];
	shl.b32 	%r32, %r26, 3;
	add.s32 	%r151, %r32, %r3;
	setp.ge.s32 	%p23, %r151, %r135;
	@%p23 bra 	$L__BB0_31;
	ld.param.u32 	%r136, [_Z41trajectory_resample_warp_optimized_kernelI13__nv_bfloat16EvPKT_PKfS5_PS1_iiii_param_7];
	add.s32 	%r126, %r151, 256;
	max.s32 	%r127, %r136, %r126;
	not.b32 	%r128, %r3;
	add.s32 	%r129, %r127, %r128;
	sub.s32 	%r34, %r129, %r32;
	and.b32  	%r130, %r34, 768;
	setp.eq.s32 	%p24, %r130, 768;
	@%p24 bra 	$L__BB0_28;
	shl.b64 	%rd59, %rd13, 1;
	add.s64 	%rd20, %rd2, %rd59;
	shl.b64 	%rd60, %rd11, 1;
	add.s64 	%rd61, %rd60, %rd12;
	add.s64 	%rd21, %rd3, %rd61;
	add.s64 	%rd22, %rd3, %rd60;
	shr.u32 	%r131, %r34, 8;
	add.s32 	%r132, %r131, 1;
	and.b32  	%r133, %r132, 3;
	neg.s32 	%r149, %r133;
$L__BB0_27:
	.pragma "nounroll";
	mul.wide.s32 	%rd62, %r151, 2;
	add.s64 	%rd63, %rd20, %rd62;
	add.s64 	%rd64, %rd21, %rd62;
	add.s64 	%rd65, %rd22, %rd62;
	ld.global.nc.u16 	%rs49, [%rd65];
	// begin inline asm
	{ cvt.f32.bf16 %f119, %rs49;}

	// end inline asm
	ld.global.nc.u16 	%rs50, [%rd64];
	// begin inline asm
	{ cvt.f32.bf16 %f120, %rs50;}

	// end inline asm
	mul.f32 	%f122, %f3, %f119;
	fma.rn.f32 	%f121, %f2, %f120, %f122;
	// begin inline asm
	{  cvt.rn.bf16.f32 %rs51, %f121;}

	// end inline asm
	st.global.u16 	[%rd63], %rs51;
	add.s32 	%r151, %r151, 256;
	add.s32 	%r149, %r149, 1;
	setp.ne.s32 	%p25, %r149, 0;
	@%p25 bra 	$L__BB0_27;
$L__BB0_28:
	setp.lt.u32 	%p26, %r34, 768;
	@%p26 bra 	$L__BB0_31;
	shl.b64 	%rd66, %rd11, 1;
	add.s64 	%rd67, %rd66, %rd3;
	add.s64 	%rd23, %rd67, 1024;
	add.s64 	%rd24, %rd23, %rd12;
	shl.b64 	%rd68, %rd13, 1;
	add.s64 	%rd69, %rd68, %rd2;
	add.s64 	%rd25, %rd69, 1024;
$L__BB0_30:
	ld.param.u32 	%r137, [_Z41trajectory_resample_warp_optimized_kernelI13__nv_bfloat16EvPKT_PKfS5_PS1_iiii_param_7];
	mul.wide.s32 	%rd70, %r151, 2;
	add.s64 	%rd71, %rd23, %rd70;
	add.s64 	%rd72, %rd24, %rd70;
	add.s64 	%rd73, %rd25, %rd70;
	ld.global.nc.u16 	%rs52, [%rd71+-1024];
	// begin inline asm
	{ cvt.f32.bf16 %f123, %rs52;}

	// end inline asm
	ld.global.nc.u16 	%rs53, [%rd72+-1024];
	// begin inline asm
	{ cvt.f32.bf16 %f124, %rs53;}

	// end inline asm
	mul.f32 	%f135, %f3, %f123;
	fma.rn.f32 	%f125, %f2, %f124, %f135;
	// begin inline asm
	{  cvt.rn.bf16.f32 %rs54, %f125;}

	// end inline asm
	st.global.u16 	[%rd73+-1024], %rs54;
	ld.global.nc.u16 	%rs55, [%rd71+-512];
	// begin inline asm
	{ cvt.f32.bf16 %f126, %rs55;}

	// end inline asm
	ld.global.nc.u16 	%rs56, [%rd72+-512];
	// begin inline asm
	{ cvt.f32.bf16 %f127, %rs56;}

	// end inline asm
	mul.f32 	%f136, %f3, %f126;
	fma.rn.f32 	%f128, %f2, %f127, %f136;
	// begin inline asm
	{  cvt.rn.bf16.f32 %rs57, %f128;}

	// end inline asm
	st.global.u16 	[%rd73+-512], %rs57;
	ld.global.nc.u16 	%rs58, [%rd71];
	// begin inline asm
	{ cvt.f32.bf16 %f129, %rs58;}

	// end inline asm
	ld.global.nc.u16 	%rs59, [%rd72];
	// begin inline asm
	{ cvt.f32.bf16 %f130, %rs59;}

	// end inline asm
	mul.f32 	%f137, %f3, %f129;
	fma.rn.f32 	%f131, %f2, %f130, %f137;
	// begin inline asm
	{  cvt.rn.bf16.f32 %rs60, %f131;}

	// end inline asm
	st.global.u16 	[%rd73], %rs60;
	ld.global.nc.u16 	%rs61, [%rd71+512];
	// begin inline asm
	{ cvt.f32.bf16 %f132, %rs61;}

	// end inline asm
	ld.global.nc.u16 	%rs62, [%rd72+512];
	// begin inline asm
	{ cvt.f32.bf16 %f133, %rs62;}

	// end inline asm
	mul.f32 	%f138, %f3, %f132;
	fma.rn.f32 	%f134, %f2, %f133, %f138;
	// begin inline asm
	{  cvt.rn.bf16.f32 %rs63, %f134;}

	// end inline asm
	st.global.u16 	[%rd73+512], %rs63;
	add.s32 	%r151, %r151, 1024;
	setp.lt.s32 	%p27, %r151, %r137;
	@%p27 bra 	$L__BB0_30;
$L__BB0_31:
	ret;

}


// ===== COMPILED SASS (sm_100) =====

	.target	sm_100

	.elftype	@"ET_EXEC"


//--------------------- .note.nv.tkinfo           --------------------------
	.section	.note.nv.tkinfo,"",@"SHT_NOTE"
	.sectionflags	@"SHF_NOTE_NV_TKINFO"
	.tkinfo
        /*0018*/ 	.word	0x00000002
        /*0030*/ 	.string	""
        /*0030*/ 	.string	"ptxas"
        /*0030*/ 	.string	"Cuda compilation tools, release 13.0, V13.0.88"
        /*0030*/ 	.string	"Build cuda_13.0.r13.0/compiler.36424714_0"
        /*0030*/ 	.string	"-arch sm_100 -m 64 "



//--------------------- .note.nv.cuinfo           --------------------------
	.section	.note.nv.cuinfo,"",@"SHT_NOTE"
	.sectionflags	@"SHF_NOTE_NV_CUINFO"
        /*0018*/ 	.short	0x0002
        /*001a*/ 	.short	0x0064
        /*001c*/ 	.short	0x0082
	.zero		2


//--------------------- .nv.info                  --------------------------
	.section	.nv.info,"",@"SHT_CUDA_INFO"
	.align	4


	//----- nvinfo : EIATTR_REGCOUNT
	.align		4
        /*0000*/ 	.byte	0x04, 0x2f
        /*0002*/ 	.short	(.L_1 - .L_0)
	.align		4
.L_0:
        /*0004*/ 	.word	index@(_Z41trajectory_resample_warp_optimized_kernelI13__nv_bfloat16EvPKT_PKfS5_PS1_iiii)
        /*0008*/ 	.word	0x00000028


	//----- nvinfo : EIATTR_FRAME_SIZE
	.align		4
.L_1:
        /*000c*/ 	.byte	0x04, 0x11
        /*000e*/ 	.short	(.L_3 - .L_2)
	.align		4
.L_2:
        /*0010*/ 	.word	index@($__internal_0_$__cuda_sm3x_div_rn_noftz_f32_slowpath)
        /*0014*/ 	.word	0x00000000


	//----- nvinfo : EIATTR_FRAME_SIZE
	.align		4
.L_3:
        /*0018*/ 	.byte	0x04, 0x11
        /*001a*/ 	.short	(.L_5 - .L_4)
	.align		4
.L_4:
        /*001c*/ 	.word	index@(_Z41trajectory_resample_warp_optimized_kernelI13__nv_bfloat16EvPKT_PKfS5_PS1_iiii)
        /*0020*/ 	.word	0x00000000


	//----- nvinfo : EIATTR_MIN_STACK_SIZE
	.align		4
.L_5:
        /*0024*/ 	.byte	0x04, 0x12
        /*0026*/ 	.short	(.L_7 - .L_6)
	.align		4
.L_6:
        /*0028*/ 	.word	index@(_Z41trajectory_resample_warp_optimized_kernelI13__nv_bfloat16EvPKT_PKfS5_PS1_iiii)
        /*002c*/ 	.word	0x00000000
.L_7:


//--------------------- .nv.compat                --------------------------
	.section	.nv.compat,"",@"SHT_CUDA_COMPAT_INFO"
	.align	4
        /*0000*/ 	.byte	0x02, 0x09, 0x00, 0x00, 0x02, 0x02, 0x01, 0x00, 0x02, 0x05, 0x05, 0x00, 0x03, 0x07, 0x01, 0x01
        /*0010*/ 	.byte	0x02, 0x03, 0x00, 0x00, 0x02, 0x06, 0x01, 0x00, 0x04, 0x0b, 0x08, 0x00, 0x01, 0x00, 0x00, 0x00
        /*0020*/ 	.byte	0x00, 0x00, 0x00, 0x00


//--------------------- .nv.info._Z41trajectory_resample_warp_optimized_kernelI13__nv_bfloat16EvPKT_PKfS5_PS1_iiii --------------------------
	.section	.nv.info._Z41trajectory_resample_warp_optimized_kernelI13__nv_bfloat16EvPKT_PKfS5_PS1_iiii,"",@"SHT_CUDA_INFO"
	.sectionflags	@""
	.align	4


	//----- nvinfo : EIATTR_CUDA_API_VERSION
	.align		4
        /*0000*/ 	.byte	0x04, 0x37
        /*0002*/ 	.short	(.L_9 - .L_8)
.L_8:
        /*0004*/ 	.word	0x00000082


	//----- nvinfo : EIATTR_KPARAM_INFO
	.align		4
.L_9:
        /*0008*/ 	.byte	0x04, 0x17
        /*000a*/ 	.short	(.L_11 - .L_10)
.L_10:
        /*000c*/ 	.word	0x00000000
        /*0010*/ 	.short	0x0007
        /*0012*/ 	.short	0x002c
        /*0014*/ 	.byte	0x00, 0xf0, 0x11, 0x00


	//----- nvinfo : EIATTR_KPARAM_INFO
	.align		4
.L_11:
        /*0018*/ 	.byte	0x04, 0x17
        /*001a*/ 	.short	(.L_13 - .L_12)
.L_12:
        /*001c*/ 	.word	0x00000000
        /*0020*/ 	.short	0x0006
        /*0022*/ 	.short	0x0028
        /*0024*/ 	.byte	0x00, 0xf0, 0x11, 0x00


	//----- nvinfo : EIATTR_KPARAM_INFO
	.align		4
.L_13:
        /*0028*/ 	.byte	0x04, 0x17
        /*002a*/ 	.short	(.L_15 - .L_14)
.L_14:
        /*002c*/ 	.word	0x00000000
        /*0030*/ 	.short	0x0005
        /*0032*/ 	.short	0x0024
        /*0034*/ 	.byte	0x00, 0xf0, 0x11, 0x00


	//----- nvinfo : EIATTR_KPARAM_INFO
	.align		4
.L_15:
        /*0038*/ 	.byte	0x04, 0x17
        /*003a*/ 	.short	(.L_17 - .L_16)
.L_16:
        /*003c*/ 	.word	0x00000000
        /*0040*/ 	.short	0x0004
        /*0042*/ 	.short	0x0020
        /*0044*/ 	.byte	0x00, 0xf0, 0x11, 0x00


	//----- nvinfo : EIATTR_KPARAM_INFO
	.align		4
.L_17:
        /*0048*/ 	.byte	0x04, 0x17
        /*004a*/ 	.short	(.L_19 - .L_18)
.L_18:
        /*004c*/ 	.word	0x00000000
        /*0050*/ 	.short	0x0003
        /*0052*/ 	.short	0x0018
        /*0054*/ 	.byte	0x00, 0xf5, 0x21, 0x00


	//----- nvinfo : EIATTR_KPARAM_INFO
	.align		4
.L_19:
        /*0058*/ 	.byte	0x04, 0x17
        /*005a*/ 	.short	(.L_21 - .L_20)
.L_20:
        /*005c*/ 	.word	0x00000000
        /*0060*/ 	.short	0x0002
        /*0062*/ 	.short	0x0010
        /*0064*/ 	.byte	0x00, 0xf5, 0x21, 0x00


	//----- nvinfo : EIATTR_KPARAM_INFO
	.align		4
.L_21:
        /*0068*/ 	.byte	0x04, 0x17
        /*006a*/ 	.short	(.L_23 - .L_22)
.L_22:
        /*006c*/ 	.word	0x00000000
        /*0070*/ 	.short	0x0001
        /*0072*/ 	.short	0x0008
        /*0074*/ 	.byte	0x00, 0xf5, 0x21, 0x00


	//----- nvinfo : EIATTR_KPARAM_INFO
	.align		4
.L_23:
        /*0078*/ 	.byte	0x04, 0x17
        /*007a*/ 	.short	(.L_25 - .L_24)
.L_24:
        /*007c*/ 	.word	0x00000000
        /*0080*/ 	.short	0x0000
        /*0082*/ 	.short	0x0000
        /*0084*/ 	.byte	0x00, 0xf5, 0x21, 0x00


	//----- nvinfo : EIATTR_SPARSE_MMA_MASK
	.align		4
.L_25:
        /*0088*/ 	.byte	0x03, 0x50
        /*008a*/ 	.short	0x0000


	//----- nvinfo : EIATTR_MAXREG_COUNT
	.align		4
        /*008c*/ 	.byte	0x03, 0x1b
        /*008e*/ 	.short	0x00ff


	//----- nvinfo : EIATTR_NUM_BARRIERS
	.align		4
        /*0090*/ 	.byte	0x02, 0x4c
        /*0092*/ 	.byte	0x01
	.zero		1


	//----- nvinfo : EIATTR_MERCURY_ISA_VERSION
	.align		4
        /*0094*/ 	.byte	0x03, 0x5f
        /*0096*/ 	.short	0x0101


	//----- nvinfo : EIATTR_UNUSED_LOAD_BYTE_OFFSET
	.align		4
        /*0098*/ 	.byte	0x04, 0x44
        /*009a*/ 	.short	(.L_27 - .L_26)


	//   ....[0]....
.L_26:
        /*009c*/ 	.word	0x00000d70
        /*00a0*/ 	.word	0x0000fff0


	//----- nvinfo : EIATTR_COOP_GROUP_MASK_REGIDS
	.align		4
.L_27:
        /*00a4*/ 	.byte	0x04, 0x29
        /*00a6*/ 	.short	(.L_29 - .L_28)


	//   ....[0]....
.L_28:
        /*00a8*/ 	.word	0xffffffff


	//----- nvinfo : EIATTR_COOP_GROUP_INSTR_OFFSETS
	.align		4
.L_29:
        /*00ac*/ 	.byte	0x04, 0x28
        /*00ae*/ 	.short	(.L_31 - .L_30)


	//   ....[0]....
.L_30:
        /*00b0*/ 	.word	0x00000b70


	//----- nvinfo : EIATTR_VRC_CTA_INIT_COUNT
	.align		4
.L_31:
        /*00b4*/ 	.byte	0x02, 0x4a
	.zero		1
	.zero		1


	//----- nvinfo : EIATTR_EXIT_INSTR_OFFSETS
	.align		4
        /*00b8*/ 	.byte	0x04, 0x1c
        /*00ba*/ 	.short	(.L_33 - .L_32)


	//   ....[0]....
.L_32:
        /*00bc*/ 	.word	0x00000070


	//   ....[1]....
        /*00c0*/ 	.word	0x00001a20


	//   ....[2]....
        /*00c4*/ 	.word	0x00001ca0


	//   ....[3]....
        /*00c8*/ 	.word	0x00001fa0


	//----- nvinfo : EIATTR_CRS_STACK_SIZE
	.align		4
.L_33:
        /*00cc*/ 	.byte	0x04, 0x1e
        /*00ce*/ 	.short	(.L_35 - .L_34)
.L_34:
        /*00d0*/ 	.word	0x00000000


	//----- nvinfo : EIATTR_CBANK_PARAM_SIZE
	.align		4
.L_35:
        /*00d4*/ 	.byte	0x03, 0x19
        /*00d6*/ 	.short	0x0030


	//----- nvinfo : EIATTR_PARAM_CBANK
	.align		4
        /*00d8*/ 	.byte	0x04, 0x0a
        /*00da*/ 	.short	(.L_37 - .L_36)
	.align		4
.L_36:
        /*00dc*/ 	.word	index@(.nv.constant0._Z41trajectory_resample_warp_optimized_kernelI13__nv_bfloat16EvPKT_PKfS5_PS1_iiii)
        /*00e0*/ 	.short	0x0380
        /*00e2*/ 	.short	0x0030


	//----- nvinfo : EIATTR_SW_WAR
	.align		4
.L_37:
        /*00e4*/ 	.byte	0x04, 0x36
        /*00e6*/ 	.short	(.L_39 - .L_38)
.L_38:
        /*00e8*/ 	.word	0x00000008
.L_39:


//--------------------- .nv.callgraph             --------------------------
	.section	.nv.callgraph,"",@"SHT_CUDA_CALLGRAPH"
	.align	4
	.sectionentsize	8
	.align		4
        /*0000*/ 	.word	0x00000000
	.align		4
        /*0004*/ 	.word	0xffffffff
	.align		4
        /*0008*/ 	.word	0x00000000
	.align		4
        /*000c*/ 	.word	0xfffffffe
	.align		4
        /*0010*/ 	.word	0x00000000
	.align		4
        /*0014*/ 	.word	0xfffffffd
	.align		4
        /*0018*/ 	.word	0x00000000
	.align		4
        /*001c*/ 	.word	0xfffffffc


//--------------------- .text._Z41trajectory_resample_warp_optimized_kernelI13__nv_bfloat16EvPKT_PKfS5_PS1_iiii --------------------------
	.section	.text._Z41trajectory_resample_warp_optimized_kernelI13__nv_bfloat16EvPKT_PKfS5_PS1_iiii,"ax",@progbits
	.align	128
        .global         _Z41trajectory_resample_warp_optimized_kernelI13__nv_bfloat16EvPKT_PKfS5_PS1_iiii
        .type           _Z41trajectory_resample_warp_optimized_kernelI13__nv_bfloat16EvPKT_PKfS5_PS1_iiii,@function
        .size           _Z41trajectory_resample_warp_optimized_kernelI13__nv_bfloat16EvPKT_PKfS5_PS1_iiii,(.L_x_35 - _Z41trajectory_resample_warp_optimized_kernelI13__nv_bfloat16EvPKT_PKfS5_PS1_iiii)
        .other          _Z41trajectory_resample_warp_optimized_kernelI13__nv_bfloat16EvPKT_PKfS5_PS1_iiii,@"STO_CUDA_ENTRY STV_DEFAULT"
_Z41trajectory_resample_warp_optimized_kernelI13__nv_bfloat16EvPKT_PKfS5_PS1_iiii:
.text._Z41trajectory_resample_warp_optimized_kernelI13__nv_bfloat16EvPKT_PKfS5_PS1_iiii:
[----:B------:R-:W-:Y:S01]  /*0000*/  LDC R1, c[0x0][0x37c] ;  /* 0x0000df00ff017b82 */ /* 0x000fe20000000800 */
[----:B------:R-:W0:Y:S07]  /*0010*/  S2R R4, SR_CTAID.Y ;  /* 0x0000000000047919 */ /* 0x000e2e0000002600 */
[----:B------:R-:W0:Y:S08]  /*0020*/  LDC R7, c[0x0][0x3a8] ;  /* 0x0000ea00ff077b82 */ /* 0x000e300000000800 */
[----:B------:R-:W1:Y:S08]  /*0030*/  S2UR UR8, SR_CTAID.X ;  /* 0x00000000000879c3 */ /* 0x000e700000002500 */
[----:B------:R-:W1:Y:S01]  /*0040*/  LDC R0, c[0x0][0x3a0] ;  /* 0x0000e800ff007b82 */ /* 0x000e620000000800 */
[----:B0-----:R-:W-:-:S04]  /*0050*/  ISETP.GE.AND P0, PT, R4, R7, PT ;  /* 0x000000070400720c */ /* 0x001fc80003f06270 */
[----:B-1----:R-:W-:-:S13]  /*0060*/  ISETP.LE.OR P0, PT, R0, UR8, P0 ;  /* 0x0000000800007c0c */ /* 0x002fda0008703670 */
[----:B------:R-:W-:Y:S05]  /*0070*/  @P0 EXIT ;  /* 0x000000000000094d */ /* 0x000fea0003800000 */
[----:B------:R-:W0:Y:S01]  /*0080*/  S2R R0, SR_TID.X ;  /* 0x0000000000007919 */ /* 0x000e220000002100 */
[----:B------:R-:W1:Y:S01]  /*0090*/  LDC R3, c[0x0][0x3a4] ;  /* 0x0000e900ff037b82 */ /* 0x000e620000000800 */
[----:B------:R-:W2:Y:S01]  /*00a0*/  LDCU.64 UR6, c[0x0][0x358] ;  /* 0x00006b00ff0677ac */ /* 0x000ea20008000a00 */
[----:B------:R-:W-:Y:S01]  /*00b0*/  BSSY.RECONVERGENT B0, `(.L_x_0) ;  /* 0x0000085000007945 */ /* 0x000fe20003800200 */
[----:B-1----:R-:W-:Y:S01]  /*00c0*/  IMAD R5, R3, UR8, RZ ;  /* 0x0000000803057c24 */ /* 0x002fe2000f8e02ff */
[----:B0-----:R-:W-:-:S13]  /*00d0*/  ISETP.GE.AND P0, PT, R0, R3, PT ;  /* 0x000000030000720c */ /* 0x001fda0003f06270 */
[----:B--2---:R-:W-:Y:S05]  /*00e0*/  @P0 BRA `(.L_x_1) ;  /* 0x0000000800040947 */ /* 0x004fea0003800000 */
[----:B------:R-:W-:Y:S01]  /*00f0*/  LOP3.LUT R2, RZ, R0, RZ, 0x33, !PT ;  /* 0x00000000ff027212 */ /* 0x000fe200078e33ff */
[----:B------:R-:W-:Y:S01]  /*0100*/  BSSY.RECONVERGENT B1, `(.L_x_2) ;  /* 0x0000020000017945 */ /* 0x000fe20003800200 */
[----:B------:R-:W-:-:S03]  /*0110*/  SHF.R.S32.HI R11, RZ, 0x1f, R5 ;  /* 0x0000001fff0b7819 */ /* 0x000fc60000011405 */
[----:B------:R-:W-:-:S05]  /*0120*/  IMAD.IADD R6, R2, 0x1, R3 ;  /* 0x0000000102067824 */ /* 0x000fca00078e0203 */
[C---:B------:R-:W-:Y:S02]  /*0130*/  LOP3.LUT R2, R6.reuse, 0x300, RZ, 0xc0, !PT ;  /* 0x0000030006027812 */ /* 0x040fe400078ec0ff */
[----:B------:R-:W-:Y:S02]  /*0140*/  ISETP.GE.U32.AND P0, PT, R6, 0x300, PT ;  /* 0x000003000600780c */ /* 0x000fe40003f06070 */
[----:B------:R-:W-:Y:S01]  /*0150*/  ISETP.NE.AND P1, PT, R2, 0x300, PT ;  /* 0x000003000200780c */ /* 0x000fe20003f25270 */
[----:B------:R-:W-:-:S12]  /*0160*/  IMAD.MOV.U32 R2, RZ, RZ, R0 ;  /* 0x000000ffff027224 */ /* 0x000fd800078e0000 */
[----:B------:R-:W-:Y:S05]  /*0170*/  @!P1 BRA `(.L_x_3) ;  /* 0x0000000000609947 */ /* 0x000fea0003800000 */
[----:B------:R-:W0:Y:S01]  /*0180*/  S2UR UR5, SR_CgaCtaId ;  /* 0x00000000000579c3 */ /* 0x000e220000008800 */
[----:B------:R-:W1:Y:S01]  /*0190*/  LDCU.64 UR10, c[0x0][0x388] ;  /* 0x00007100ff0a77ac */ /* 0x000e620008000a00 */
[----:B------:R-:W-:Y:S02]  /*01a0*/  LEA.HI R6, R6, 0x1, RZ, 0x18 ;  /* 0x0000000106067811 */ /* 0x000fe400078fc0ff */
[----:B------:R-:W-:Y:S01]  /*01b0*/  IADD3 R13, P1, PT, R5, R0, RZ ;  /* 0x00000000050d7210 */ /* 0x000fe20007f3e0ff */
[----:B------:R-:W-:Y:S02]  /*01c0*/  UMOV UR4, 0x400 ;  /* 0x0000040000047882 */ /* 0x000fe40000000000 */
[C---:B------:R-:W-:Y:S01]  /*01d0*/  IMAD.SHL.U32 R2, R6.reuse, 0x100, RZ ;  /* 0x0000010006027824 */ /* 0x040fe200078e00ff */
[----:B------:R-:W-:Y:S01]  /*01e0*/  LOP3.LUT R6, R6, 0x3, RZ, 0xc0, !PT ;  /* 0x0000000306067812 */ /* 0x000fe200078ec0ff */
[----:B------:R-:W-:-:S03]  /*01f0*/  IMAD.X R10, RZ, RZ, R11, P1 ;  /* 0x000000ffff0a7224 */ /* 0x000fc600008e060b */
[----:B------:R-:W-:-:S05]  /*0200*/  LOP3.LUT R9, R2, 0x300, RZ, 0xc0, !PT ;  /* 0x0000030002097812 */ /* 0x000fca00078ec0ff */
[----:B------:R-:W-:Y:S01]  /*0210*/  IMAD.IADD R2, R9, 0x1, R0 ;  /* 0x0000000109027824 */ /* 0x000fe200078e0200 */
[----:B-1----:R-:W-:-:S04]  /*0220*/  LEA R8, P1, R13, UR10, 0x2 ;  /* 0x0000000a0d087c11 */ /* 0x002fc8000f8210ff */
[----:B------:R-:W-:Y:S01]  /*0230*/  LEA.HI.X R13, R13, UR11, R10, 0x2, P1 ;  /* 0x0000000b0d0d7c11 */ /* 0x000fe200088f140a */
[----:B0-----:R-:W-:Y:S01]  /*0240*/  ULEA UR4, UR5, UR4, 0x18 ;  /* 0x0000000405047291 */ /* 0x001fe2000f8ec0ff */
[----:B------:R-:W-:-:S05]  /*0250*/  IADD3 R10, PT, PT, -R6, RZ, RZ ;  /* 0x000000ff060a7210 */ /* 0x000fca0007ffe1ff */
[----:B------:R-:W-:-:S07]  /*0260*/  LEA R6, R0, UR4, 0x2 ;  /* 0x0000000400067c11 */ /* 0x000fce000f8e10ff */
.L_x_4:
[----:B------:R-:W-:-:S06]  /*0270*/  IMAD.MOV.U32 R9, RZ, RZ, R13 ;  /* 0x000000ffff097224 */ /* 0x000fcc00078e000d */
[----:B------:R0:W2:Y:S01]  /*0280*/  LDG.E.CONSTANT R9, desc[UR6][R8.64] ;  /* 0x0000000608097981 */ /* 0x0000a2000c1e9900 */
[----:B------:R-:W-:-:S05]  /*0290*/  VIADD R10, R10, 0x1 ;  /* 0x000000010a0a7836 */ /* 0x000fca0000000000 */
[----:B------:R-:W-:Y:S02]  /*02a0*/  ISETP.NE.AND P1, PT, R10, RZ, PT ;  /* 0x000000ff0a00720c */ /* 0x000fe40003f25270 */
[----:B0-----:R-:W-:-:S05]  /*02b0*/  IADD3 R8, P2, PT, R8, 0x400, RZ ;  /* 0x0000040008087810 */ /* 0x001fca0007f5e0ff */
[----:B------:R-:W-:Y:S01]  /*02c0*/  IMAD.X R13, RZ, RZ, R13, P2 ;  /* 0x000000ffff0d7224 */ /* 0x000fe200010e060d */
[----:B--2---:R0:W-:Y:S02]  /*02d0*/  STS [R6], R9 ;  /* 0x0000000906007388 */ /* 0x0041e40000000800 */
[----:B0-----:R-:W-:-:S03]  /*02e0*/  IADD3 R6, PT, PT, R6, 0x400, RZ ;  /* 0x0000040006067810 */ /* 0x001fc60007ffe0ff */
[----:B------:R-:W-:Y:S05]  /*02f0*/  @P1 BRA `(.L_x_4) ;  /* 0xfffffffc00dc1947 */ /* 0x000fea000383ffff */
.L_x_3:
[----:B------:R-:W-:Y:S05]  /*0300*/  BSYNC.RECONVERGENT B1 ;  /* 0x0000000000017941 */ /* 0x000fea0003800200 */
.L_x_2:
[----:B------:R-:W-:Y:S05]  /*0310*/  @!P0 BRA `(.L_x_1) ;  /* 0x0000000400788947 */ /* 0x000fea0003800000 */
[----:B------:R-:W0:Y:S01]  /*0320*/  S2UR UR5, SR_CgaCtaId ;  /* 0x00000000000579c3 */ /* 0x000e220000008800 */
[----:B------:R-:W1:Y:S01]  /*0330*/  LDCU.64 UR10, c[0x0][0x388] ;  /* 0x00007100ff0a77ac */ /* 0x000e620008000a00 */
[----:B------:R-:W-:Y:S01]  /*0340*/  IMAD.IADD R10, R3, 0x1, -R2 ;  /* 0x00000001030a7824 */ /* 0x000fe200078e0a02 */
[----:B------:R-:W-:Y:S01]  /*0350*/  IADD3 R9, P0, PT, R5, R2, RZ ;  /* 0x0000000205097210 */ /* 0x000fe20007f1e0ff */
[----:B------:R-:W-:Y:S01]  /*0360*/  BSSY.RECONVERGENT B1, `(.L_x_5) ;  /* 0x0000035000017945 */ /* 0x000fe20003800200 */
[----:B------:R-:W-:Y:S02]  /*0370*/  UMOV UR4, 0x400 ;  /* 0x0000040000047882 */ /* 0x000fe40000000000 */
[----:B------:R-:W-:Y:S01]  /*0380*/  ISETP.GT.AND P1, PT, R10, 0xc00, PT ;  /* 0x00000c000a00780c */ /* 0x000fe20003f24270 */
[----:B------:R-:W-:Y:S01]  /*0390*/  IMAD.X R6, RZ, RZ, R11, P0 ;  /* 0x000000ffff067224 */ /* 0x000fe200000e060b */
[----:B-1----:R-:W-:-:S04]  /*03a0*/  LEA R8, P0, R9, UR10, 0x2 ;  /* 0x0000000a09087c11 */ /* 0x002fc8000f8010ff */
[----:B------:R-:W-:Y:S01]  /*03b0*/  LEA.HI.X R9, R9, UR11, R6, 0x2, P0 ;  /* 0x0000000b09097c11 */ /* 0x000fe200080f1406 */
[----:B0-----:R-:W-:Y:S01]  /*03c0*/  ULEA UR4, UR5, UR4, 0x18 ;  /* 0x0000000405047291 */ /* 0x001fe2000f8ec0ff */
[----:B------:R-:W-:-:S05]  /*03d0*/  IADD3 R8, P0, PT, R8, 0x800, RZ ;  /* 0x0000080008087810 */ /* 0x000fca0007f1e0ff */
[----:B------:R-:W-:Y:S01]  /*03e0*/  LEA R6, R2, UR4, 0x2 ;  /* 0x0000000402067c11 */ /* 0x000fe2000f8e10ff */
[----:B------:R-:W-:Y:S01]  /*03f0*/  IMAD.X R9, RZ, RZ, R9, P0 ;  /* 0x000000ffff097224 */ /* 0x000fe200000e0609 */
[----:B------:R-:W-:-:S03]  /*0400*/  PLOP3.LUT P0, PT, PT, PT, PT, 0x80, 0x8 ;  /* 0x000000000008781c */ /* 0x000fc60003f0f070 */
[----:B------:R-:W-:Y:S01]  /*0410*/  VIADD R6, R6, 0x800 ;  /* 0x0000080006067836 */ /* 0x000fe20000000000 */
[----:B------:R-:W-:Y:S09]  /*0420*/  @!P1 BRA `(.L_x_6) ;  /* 0x0000000000a09947 */ /* 0x000ff20003800000 */
[----:B------:R-:W-:Y:S02]  /*0430*/  PLOP3.LUT P0, PT, PT, PT, PT, 0x8, 0x80 ;  /* 0x000000000080781c */ /* 0x000fe40003f0e170 */
[----:B------:R-:W-:-:S11]  /*0440*/  IADD3 R14, PT, PT, R3, -0xc00, RZ ;  /* 0xfffff400030e7810 */ /* 0x000fd60007ffe0ff */
.L_x_7:
[----:B------:R-:W2:Y:S04]  /*0450*/  LDG.E.CONSTANT R11, desc[UR6][R8.64+-0x800] ;  /* 0xfff80006080b7981 */ /* 0x000ea8000c1e9900 */
[----:B------:R-:W3:Y:S04]  /*0460*/  LDG.E.CONSTANT R13, desc[UR6][R8.64+-0x400] ;  /* 0xfffc0006080d7981 */ /* 0x000ee8000c1e9900 */
[----:B------:R-:W4:Y:S04]  /*0470*/  LDG.E.CONSTANT R15, desc[UR6][R8.64] ;  /* 0x00000006080f7981 */ /* 0x000f28000c1e9900 */
[----:B------:R-:W5:Y:S04]  /*0480*/  LDG.E.CONSTANT R17, desc[UR6][R8.64+0x400] ;  /* 0x0004000608117981 */ /* 0x000f68000c1e9900 */
        /* <DEDUP_REMOVED lines=11> */
[----:B------:R0:W5:Y:S01]  /*0540*/  LDG.E.CONSTANT R12, desc[UR6][R8.64+0x3400] ;  /* 0x00340006080c7981 */ /* 0x000162000c1e9900 */
[----:B------:R-:W-:-:S05]  /*0550*/  VIADD R2, R2, 0x1000 ;  /* 0x0000100002027836 */ /* 0x000fca0000000000 */
[----:B------:R-:W-:Y:S02]  /*0560*/  ISETP.GE.AND P1, PT, R2, R14, PT ;  /* 0x0000000e0200720c */ /* 0x000fe40003f26270 */
[----:B0-----:R-:W-:-:S05]  /*0570*/  IADD3 R8, P2, PT, R8, 0x4000, RZ ;  /* 0x0000400008087810 */ /* 0x001fca0007f5e0ff */
[----:B------:R-:W-:Y:S01]  /*0580*/  IMAD.X R9, RZ, RZ, R9, P2 ;  /* 0x000000ffff097224 */ /* 0x000fe200010e0609 */
[----:B--2---:R-:W-:Y:S04]  /*0590*/  STS [R6+-0x800], R11 ;  /* 0xfff8000b06007388 */ /* 0x004fe80000000800 */
[----:B---3--:R-:W-:Y:S04]  /*05a0*/  STS [R6+-0x400], R13 ;  /* 0xfffc000d06007388 */ /* 0x008fe80000000800 */
[----:B----4-:R-:W-:Y:S04]  /*05b0*/  STS [R6], R15 ;  /* 0x0000000f06007388 */ /* 0x010fe80000000800 */
[----:B-----5:R-:W-:Y:S04]  /*05c0*/  STS [R6+0x400], R17 ;  /* 0x0004001106007388 */ /* 0x020fe80000000800 */
[----:B------:R-:W-:Y:S04]  /*05d0*/  STS [R6+0x800], R19 ;  /* 0x0008001306007388 */ /* 0x000fe80000000800 */
        /* <DEDUP_REMOVED lines=10> */
[----:B------:R0:W-:Y:S02]  /*0680*/  STS [R6+0x3400], R12 ;  /* 0x0034000c06007388 */ /* 0x0001e40000000800 */
[----:B0-----:R-:W-:Y:S01]  /*0690*/  VIADD R6, R6, 0x4000 ;  /* 0x0000400006067836 */ /* 0x001fe20000000000 */
[----:B------:R-:W-:Y:S06]  /*06a0*/  @!P1 BRA `(.L_x_7) ;  /* 0xfffffffc00689947 */ /* 0x000fec000383ffff */
.L_x_6:
[----:B------:R-:W-:Y:S05]  /*06b0*/  BSYNC.RECONVERGENT B1 ;  /* 0x0000000000017941 */ /* 0x000fea0003800200 */
.L_x_5:
[----:B------:R-:W-:Y:S01]  /*06c0*/  IMAD.IADD R10, R3, 0x1, -R2 ;  /* 0x00000001030a7824 */ /* 0x000fe200078e0a02 */
[----:B------:R-:W-:Y:S04]  /*06d0*/  BSSY.RECONVERGENT B1, `(.L_x_8) ;  /* 0x0000018000017945 */ /* 0x000fe80003800200 */
[----:B------:R-:W-:-:S13]  /*06e0*/  ISETP.GT.AND P1, PT, R10, 0x400, PT ;  /* 0x000004000a00780c */ /* 0x000fda0003f24270 */
[----:B------:R-:W-:Y:S05]  /*06f0*/  @!P1 BRA `(.L_x_9) ;  /* 0x0000000000549947 */ /* 0x000fea0003800000 */
[----:B------:R-:W2:Y:S04]  /*0700*/  LDG.E.CONSTANT R11, desc[UR6][R8.64+-0x800] ;  /* 0xfff80006080b7981 */ /* 0x000ea8000c1e9900 */
[----:B------:R-:W3:Y:S04]  /*0710*/  LDG.E.CONSTANT R13, desc[UR6][R8.64+-0x400] ;  /* 0xfffc0006080d7981 */ /* 0x000ee8000c1e9900 */
[----:B------:R-:W4:Y:S04]  /*0720*/  LDG.E.CONSTANT R15, desc[UR6][R8.64] ;  /* 0x00000006080f7981 */ /* 0x000f28000c1e9900 */
[----:B------:R-:W5:Y:S04]  /*0730*/  LDG.E.CONSTANT R17, desc[UR6][R8.64+0x400] ;  /* 0x0004000608117981 */ /* 0x000f68000c1e9900 */
[----:B------:R-:W5:Y:S04]  /*0740*/  LDG.E.CONSTANT R19, desc[UR6][R8.64+0x800] ;  /* 0x0008000608137981 */ /* 0x000f68000c1e9900 */
[----:B------:R-:W5:Y:S04]  /*0750*/  LDG.E.CONSTANT R21, desc[UR6][R8.64+0xc00] ;  /* 0x000c000608157981 */ /* 0x000f68000c1e9900 */
[----:B------:R-:W5:Y:S04]  /*0760*/  LDG.E.CONSTANT R23, desc[UR6][R8.64+0x1000] ;  /* 0x0010000608177981 */ /* 0x000f68000c1e9900 */
[----:B------:R0:W5:Y:S01]  /*0770*/  LDG.E.CONSTANT R25, desc[UR6][R8.64+0x1400] ;  /* 0x0014000608197981 */ /* 0x000162000c1e9900 */
[----:B------:R-:W-:Y:S01]  /*0780*/  PLOP3.LUT P0, PT, PT, PT, PT, 0x8, 0x80 ;  /* 0x000000000080781c */ /* 0x000fe20003f0e170 */
[----:B------:R-:W-:Y:S01]  /*0790*/  VIADD R2, R2, 0x800 ;  /* 0x0000080002027836 */ /* 0x000fe20000000000 */
[----:B0-----:R-:W-:-:S04]  /*07a0*/  IADD3 R8, P1, PT, R8, 0x2000, RZ ;  /* 0x0000200008087810 */ /* 0x001fc80007f3e0ff */
[----:B------:R-:W-:Y:S01]  /*07b0*/  IADD3.X R9, PT, PT, RZ, R9, RZ, P1, !PT ;  /* 0x00000009ff097210 */ /* 0x000fe20000ffe4ff */
[----:B--2---:R-:W-:Y:S04]  /*07c0*/  STS [R6+-0x800], R11 ;  /* 0xfff8000b06007388 */ /* 0x004fe80000000800 */
[----:B---3--:R-:W-:Y:S04]  /*07d0*/  STS [R6+-0x400], R13 ;  /* 0xfffc000d06007388 */ /* 0x008fe80000000800 */
[----:B----4-:R-:W-:Y:S04]  /*07e0*/  STS [R6], R15 ;  /* 0x0000000f06007388 */ /* 0x010fe80000000800 */
[----:B-----5:R-:W-:Y:S04]  /*07f0*/  STS [R6+0x400], R17 ;  /* 0x0004001106007388 */ /* 0x020fe80000000800 */
[----:B------:R-:W-:Y:S04]  /*0800*/  STS [R6+0x800], R19 ;  /* 0x0008001306007388 */ /* 0x000fe80000000800 */
[----:B------:R-:W-:Y:S04]  /*0810*/  STS [R6+0xc00], R21 ;  /* 0x000c001506007388 */ /* 0x000fe80000000800 */
[----:B------:R-:W-:Y:S04]  /*0820*/  STS [R6+0x1000], R23 ;  /* 0x0010001706007388 */ /* 0x000fe80000000800 */
[----:B------:R0:W-:Y:S02]  /*0830*/  STS [R6+0x1400], R25 ;  /* 0x0014001906007388 */ /* 0x0001e40000000800 */
[----:B0-----:R-:W-:-:S07]  /*0840*/  VIADD R6, R6, 0x2000 ;  /* 0x0000200006067836 */ /* 0x001fce0000000000 */
.L_x_9:
[----:B------:R-:W-:Y:S05]  /*0850*/  BSYNC.RECONVERGENT B1 ;  /* 0x0000000000017941 */ /* 0x000fea0003800200 */
.L_x_8:
[----:B------:R-:W-:-:S13]  /*0860*/  ISETP.LT.OR P0, PT, R2, R3, P0 ;  /* 0x000000030200720c */ /* 0x000fda0000701670 */
[----:B------:R-:W-:Y:S05]  /*0870*/  @!P0 BRA `(.L_x_1) ;  /* 0x0000000000208947 */ /* 0x000fea0003800000 */
[----:B------:R-:W2:Y:S04]  /*0880*/  LDG.E.CONSTANT R11, desc[UR6][R8.64+-0x800] ;  /* 0xfff80006080b7981 */ /* 0x000ea8000c1e9900 */
[----:B------:R-:W3:Y:S04]  /*0890*/  LDG.E.CONSTANT R13, desc[UR6][R8.64+-0x400] ;  /* 0xfffc0006080d7981 */ /* 0x000ee8000c1e9900 */
[----:B------:R-:W4:Y:S04]  /*08a0*/  LDG.E.CONSTANT R15, desc[UR6][R8.64] ;  /* 0x00000006080f7981 */ /* 0x000f28000c1e9900 */
[----:B------:R-:W5:Y:S04]  /*08b0*/  LDG.E.CONSTANT R17, desc[UR6][R8.64+0x400] ;  /* 0x0004000608117981 */ /* 0x000f68000c1e9900 */
[----:B--2---:R0:W-:Y:S04]  /*08c0*/  STS [R6+-0x800], R11 ;  /* 0xfff8000b06007388 */ /* 0x0041e80000000800 */
[----:B---3--:R0:W-:Y:S04]  /*08d0*/  STS [R6+-0x400], R13 ;  /* 0xfffc000d06007388 */ /* 0x0081e80000000800 */
[----:B----4-:R0:W-:Y:S04]  /*08e0*/  STS [R6], R15 ;  /* 0x0000000f06007388 */ /* 0x0101e80000000800 */
[----:B-----5:R0:W-:Y:S02]  /*08f0*/  STS [R6+0x400], R17 ;  /* 0x0004001106007388 */ /* 0x0201e40000000800 */
.L_x_1:
[----:B------:R-:W-:Y:S05]  /*0900*/  BSYNC.RECONVERGENT B0 ;  /* 0x0000000000007941 */ /* 0x000fea0003800200 */
.L_x_0:
[----:B------:R-:W-:Y:S01]  /*0910*/  BAR.SYNC.DEFER_BLOCKING 0x0 ;  /* 0x0000000000007b1d */ /* 0x000fe20000010000 */
[----:B------:R-:W-:-:S13]  /*0920*/  ISETP.NE.AND P1, PT, R0, RZ, PT ;  /* 0x000000ff0000720c */ /* 0x000fda0003f25270 */
[----:B------:R-:W0:Y:S01]  /*0930*/  @!P1 LDC.64 R8, c[0x0][0x390] ;  /* 0x0000e400ff089b82 */ /* 0x000e220000000a00 */
[----:B------:R-:W-:-:S04]  /*0940*/  @!P1 IMAD R7, R7, UR8, R4 ;  /* 0x0000000807079c24 */ /* 0x000fc8000f8e0204 */
[----:B0-----:R-:W-:-:S06]  /*0950*/  @!P1 IMAD.WIDE.U32 R6, R7, 0x4, R8 ;  /* 0x0000000407069825 */ /* 0x001fcc00078e0008 */
[----:B------:R-:W2:Y:S01]  /*0960*/  @!P1 LDG.E.CONSTANT R6, desc[UR6][R6.64] ;  /* 0x0000000606069981 */ /* 0x000ea2000c1e9900 */
[----:B------:R-:W0:Y:S01]  /*0970*/  S2UR UR5, SR_CgaCtaId ;  /* 0x00000000000579c3 */ /* 0x000e220000008800 */
[----:B------:R-:W-:Y:S02]  /*0980*/  UMOV UR4, 0x400 ;  /* 0x0000040000047882 */ /* 0x000fe40000000000 */
[----:B0-----:R-:W-:-:S06]  /*0990*/  ULEA UR4, UR5, UR4, 0x18 ;  /* 0x0000000405047291 */ /* 0x001fcc000f8ec0ff */
[----:B------:R-:W-:-:S03]  /*09a0*/  IMAD.U32 R19, RZ, RZ, UR4 ;  /* 0x00000004ff137e24 */ /* 0x000fc6000f8e00ff */
[----:B--2---:R0:W-:Y:S01]  /*09b0*/  @!P1 STS [UR4+0x4000], R6 ;  /* 0x00400006ff009988 */ /* 0x0041e20008000804 */
[----:B------:R-:W-:Y:S01]  /*09c0*/  BAR.SYNC.DEFER_BLOCKING 0x0 ;  /* 0x0000000000007b1d */ /* 0x000fe20000010000 */
[----:B0-----:R-:W-:-:S05]  /*09d0*/  IMAD.MOV.U32 R6, RZ, RZ, RZ ;  /* 0x000000ffff067224 */ /* 0x001fca00078e00ff */
[----:B------:R-:W-:Y:S04]  /*09e0*/  LDS R2, [R19+0x4000] ;  /* 0x0040000013027984 */ /* 0x000fe80000000800 */
[----:B------:R-:W0:Y:S02]  /*09f0*/  LDS R9, [R19] ;  /* 0x0000000013097984 */ /* 0x000e240000000800 */
[----:B0-----:R-:W-:-:S13]  /*0a00*/  FSETP.GTU.AND P0, PT, R2, R9, PT ;  /* 0x000000090200720b */ /* 0x001fda0003f0c000 */
[----:B------:R-:W-:Y:S05]  /*0a10*/  @!P0 BRA `(.L_x_10) ;  /* 0x0000000000588947 */ /* 0x000fea0003800000 */
[C---:B------:R-:W-:Y:S01]  /*0a20*/  LEA R7, R3.reuse, R19, 0x2 ;  /* 0x0000001303077211 */ /* 0x040fe200078e10ff */
[----:B------:R-:W-:-:S05]  /*0a30*/  VIADD R6, R3, 0xfffffffe ;  /* 0xfffffffe03067836 */ /* 0x000fca0000000000 */
[----:B------:R-:W0:Y:S02]  /*0a40*/  LDS R7, [R7+-0x4] ;  /* 0xfffffc0007077984 */ /* 0x000e240000000800 */
[----:B0-----:R-:W-:-:S13]  /*0a50*/  FSETP.GE.AND P0, PT, R2, R7, PT ;  /* 0x000000070200720b */ /* 0x001fda0003f06000 */
[----:B------:R-:W-:Y:S05]  /*0a60*/  @P0 BRA `(.L_x_10) ;  /* 0x0000000000440947 */ /* 0x000fea0003800000 */
[----:B------:R-:W-:Y:S01]  /*0a70*/  LOP3.LUT P0, RZ, R0, 0x1f, RZ, 0xc0, !PT ;  /* 0x0000001f00ff7812 */ /* 0x000fe2000780c0ff */
[----:B------:R-:W-:Y:S03]  /*0a80*/  BSSY.RECONVERGENT B0, `(.L_x_11) ;  /* 0x000000e000007945 */ /* 0x000fe60003800200 */
[----:B------:R-:W-:Y:S01]  /*0a90*/  ISETP.LT.OR P0, PT, R3, 0x3, P0 ;  /* 0x000000030300780c */ /* 0x000fe20000701670 */
[----:B------:R-:W-:-:S12]  /*0aa0*/  IMAD.MOV.U32 R3, RZ, RZ, RZ ;  /* 0x000000ffff037224 */ /* 0x000fd800078e00ff */
[----:B------:R-:W-:Y:S05]  /*0ab0*/  @P0 BRA `(.L_x_12) ;  /* 0x0000000000280947 */ /* 0x000fea0003800000 */
[----:B------:R-:W-:-:S07]  /*0ac0*/  IMAD.MOV.U32 R3, RZ, RZ, RZ ;  /* 0x000000ffff037224 */ /* 0x000fce00078e00ff */
.L_x_13:
[----:B------:R-:W-:-:S04]  /*0ad0*/  IADD3 R7, PT, PT, R3, 0x1, R6 ;  /* 0x0000000103077810 */ /* 0x000fc80007ffe006 */
[----:B------:R-:W-:-:S05]  /*0ae0*/  SHF.R.S32.HI R8, RZ, 0x1, R7 ;  /* 0x00000001ff087819 */ /* 0x000fca0000011407 */
[----:B------:R-:W-:-:S06]  /*0af0*/  IMAD R7, R8, 0x4, R19 ;  /* 0x0000000408077824 */ /* 0x000fcc00078e0213 */
[----:B------:R-:W0:Y:S02]  /*0b00*/  LDS R7, [R7] ;  /* 0x0000000007077984 */ /* 0x000e240000000800 */
[----:B0-----:R-:W-:-:S04]  /*0b10*/  FSETP.GTU.AND P0, PT, R7, R2, PT ;  /* 0x000000020700720b */ /* 0x001fc80003f0c000 */
[----:B------:R-:W-:-:S09]  /*0b20*/  SEL R3, R8, R3, !P0 ;  /* 0x0000000308037207 */ /* 0x000fd20004000000 */
[----:B------:R-:W-:-:S04]  /*0b30*/  @P0 IADD3 R6, PT, PT, R8, -0x1, RZ ;  /* 0xffffffff08060810 */ /* 0x000fc80007ffe0ff */
[----:B------:R-:W-:-:S13]  /*0b40*/  ISETP.GE.AND P0, PT, R3, R6, PT ;  /* 0x000000060300720c */ /* 0x000fda0003f06270 */
[----:B------:R-:W-:Y:S05]  /*0b50*/  @!P0 BRA `(.L_x_13) ;  /* 0xfffffffc00dc8947 */ /* 0x000fea000383ffff */
.L_x_12:
[----:B------:R-:W-:Y:S05]  /*0b60*/  BSYNC.RECONVERGENT B0 ;  /* 0x0000000000007941 */ /* 0x000fea0003800200 */
.L_x_11:
[----:B------:R0:W1:Y:S02]  /*0b70*/  SHFL.IDX PT, R6, R3, RZ, 0x1f ;  /* 0x00001fff03067589 */ /* 0x00006400000e0000 */
.L_x_10:
[----:B------:R-:W-:Y:S04]  /*0b80*/  BSSY.RECONVERGENT B0, `(.L_x_14) ;  /* 0x000001b000007945 */ /* 0x000fe80003800200 */
[----:B------:R-:W-:Y:S05]  /*0b90*/  @P1 BRA `(.L_x_15) ;  /* 0x0000000000641947 */ /* 0x000fea0003800000 */
[----:B01----:R-:W-:Y:S01]  /*0ba0*/  IMAD R3, R6, 0x4, R19 ;  /* 0x0000000406037824 */ /* 0x003fe200078e0213 */
[----:B------:R-:W-:Y:S04]  /*0bb0*/  STS [R19+0x4004], R6 ;  /* 0x0040040613007388 */ /* 0x000fe80000000800 */
[----:B------:R-:W0:Y:S04]  /*0bc0*/  LDS R7, [R3] ;  /* 0x0000000003077984 */ /* 0x000e280000000800 */
[----:B------:R-:W1:Y:S01]  /*0bd0*/  LDS R8, [R3+0x4] ;  /* 0x0000040003087984 */ /* 0x000e620000000800 */
[----:B0-----:R-:W-:Y:S01]  /*0be0*/  FADD R2, R2, -R7 ;  /* 0x8000000702027221 */ /* 0x001fe20000000000 */
[----:B-1----:R-:W-:-:S05]  /*0bf0*/  FADD R8, -R7, R8 ;  /* 0x0000000807087221 */ /* 0x002fca0000000100 */
[----:B------:R-:W-:-:S04]  /*0c00*/  FMNMX R11, R8, 9.9999999747524270788e-07, !PT ;  /* 0x358637bd080b7809 */ /* 0x000fc80007800000 */
[----:B------:R-:W0:Y:S08]  /*0c10*/  MUFU.RCP R8, R11 ;  /* 0x0000000b00087308 */ /* 0x000e300000001000 */
[----:B------:R-:W1:Y:S01]  /*0c20*/  FCHK P0, R2, R11 ;  /* 0x0000000b02007302 */ /* 0x000e620000000000 */
[----:B0-----:R-:W-:-:S04]  /*0c30*/  FFMA R9, -R11, R8, 1 ;  /* 0x3f8000000b097423 */ /* 0x001fc80000000108 */
[----:B------:R-:W-:-:S04]  /*0c40*/  FFMA R9, R8, R9, R8 ;  /* 0x0000000908097223 */ /* 0x000fc80000000008 */
[----:B------:R-:W-:-:S04]  /*0c50*/  FFMA R8, R2, R9, RZ ;  /* 0x0000000902087223 */ /* 0x000fc800000000ff */
[----:B------:R-:W-:-:S04]  /*0c60*/  FFMA R6, -R11, R8, R2 ;  /* 0x000000080b067223 */ /* 0x000fc80000000102 */
[----:B------:R-:W-:Y:S01]  /*0c70*/  FFMA R6, R9, R6, R8 ;  /* 0x0000000609067223 */ /* 0x000fe20000000008 */
[----:B-1----:R-:W-:Y:S06]  /*0c80*/  @!P0 BRA `(.L_x_16) ;  /* 0x00000000000c8947 */ /* 0x002fec0003800000 */
[----:B------:R-:W-:-:S07]  /*0c90*/  MOV R6, 0xcb0 ;  /* 0x00000cb000067802 */ /* 0x000fce0000000f00 */
[----:B------:R-:W-:Y:S05]  /*0ca0*/  CALL.REL.NOINC `($__internal_0_$__cuda_sm3x_div_rn_noftz_f32_slowpath) ;  /* 0x0000001000c07944 */ /* 0x000fea0003c00000 */
[----:B------:R-:W-:-:S07]  /*0cb0*/  IMAD.MOV.U32 R6, RZ, RZ, R2 ;  /* 0x000000ffff067224 */ /* 0x000fce00078e0002 */
.L_x_16:
[----:B------:R-:W0:Y:S01]  /*0cc0*/  S2UR UR5, SR_CgaCtaId ;  /* 0x00000000000579c3 */ /* 0x000e220000008800 */
[----:B------:R-:W-:Y:S01]  /*0cd0*/  UMOV UR4, 0x400 ;  /* 0x0000040000047882 */ /* 0x000fe20000000000 */
[----:B------:R-:W-:-:S04]  /*0ce0*/  FADD.SAT R6, RZ, R6 ;  /* 0x00000006ff067221 */ /* 0x000fc80000002000 */
[----:B------:R-:W-:Y:S01]  /*0cf0*/  FADD R7, -R6, 1 ;  /* 0x3f80000006077421 */ /* 0x000fe20000000100 */
[----:B0-----:R-:W-:-:S06]  /*0d00*/  ULEA UR4, UR5, UR4, 0x18 ;  /* 0x0000000405047291 */ /* 0x001fcc000f8ec0ff */
[----:B------:R-:W-:-:S05]  /*0d10*/  IMAD.U32 R19, RZ, RZ, UR4 ;  /* 0x00000004ff137e24 */ /* 0x000fca000f8e00ff */
[----:B------:R2:W-:Y:S02]  /*0d20*/  STS.64 [R19+0x4008], R6 ;  /* 0x0040080613007388 */ /* 0x0005e40000000a00 */
.L_x_15:
[----:B------:R-:W-:Y:S05]  /*0d30*/  BSYNC.RECONVERGENT B0 ;  /* 0x0000000000007941 */ /* 0x000fea0003800200 */
.L_x_14:
[----:B------:R-:W-:Y:S08]  /*0d40*/  BAR.SYNC.DEFER_BLOCKING 0x0 ;  /* 0x0000000000007b1d */ /* 0x000ff00000010000 */
[----:B0-----:R-:W1:Y:S01]  /*0d50*/  LDC.64 R2, c[0x0][0x3a8] ;  /* 0x0000ea00ff027b82 */ /* 0x001e620000000a00 */
[----:B------:R-:W-:Y:S01]  /*0d60*/  BSSY.RECONVERGENT B0, `(.L_x_17) ;  /* 0x00000c9000007945 */ /* 0x000fe20003800200 */
[----:B--2---:R-:W0:Y:S01]  /*0d70*/  LDS.128 R16, [R19+0x4000] ;  /* 0x0040000013107984 */ /* 0x004e220000000c00 */
[----:B-1----:R-:W-:Y:S01]  /*0d80*/  SHF.R.S32.HI R6, RZ, 0x1f, R3 ;  /* 0x0000001fff067819 */ /* 0x002fe20000011403 */
[----:B------:R-:W-:-:S02]  /*0d90*/  IMAD R2, R2, UR8, RZ ;  /* 0x0000000802027c24 */ /* 0x000fc4000f8e02ff */
[-C--:B------:R-:W-:Y:S01]  /*0da0*/  IMAD R7, R4, R3.reuse, RZ ;  /* 0x0000000304077224 */ /* 0x080fe200078e02ff */
[-C--:B------:R-:W-:Y:S01]  /*0db0*/  LEA.HI R6, R6, R3.reuse, RZ, 0x3 ;  /* 0x0000000306067211 */ /* 0x080fe200078f18ff */
[----:B------:R-:W-:-:S03]  /*0dc0*/  IMAD R5, R5, R3, RZ ;  /* 0x0000000305057224 */ /* 0x000fc600078e02ff */
[----:B------:R-:W-:-:S04]  /*0dd0*/  SHF.R.S32.HI R23, RZ, 0x3, R6 ;  /* 0x00000003ff177819 */ /* 0x000fc80000011406 */
[----:B------:R-:W-:Y:S01]  /*0de0*/  ISETP.GE.AND P0, PT, R0, R23, PT ;  /* 0x000000170000720c */ /* 0x000fe20003f06270 */
[-C--:B0-----:R-:W-:Y:S02]  /*0df0*/  IMAD R16, R2, R3.reuse, RZ ;  /* 0x0000000302107224 */ /* 0x081fe400078e02ff */
[----:B------:R-:W-:-:S03]  /*0e00*/  IMAD R4, R17, R3, RZ ;  /* 0x0000000311047224 */ /* 0x000fc600078e02ff */
[C---:B------:R-:W-:Y:S02]  /*0e10*/  IADD3 R21, P2, PT, R16.reuse, R7, RZ ;  /* 0x0000000710157210 */ /* 0x040fe40007f5e0ff */
[C---:B------:R-:W-:Y:S02]  /*0e20*/  IADD3 R17, P1, PT, R5.reuse, R4, RZ ;  /* 0x0000000405117210 */ /* 0x040fe40007f3e0ff */
[----:B------:R-:W-:Y:S02]  /*0e30*/  SHF.R.S32.HI R2, RZ, 0x1f, R4 ;  /* 0x0000001fff027819 */ /* 0x000fe40000011404 */
[----:B------:R-:W-:Y:S02]  /*0e40*/  SHF.R.S32.HI R7, RZ, 0x1f, R7 ;  /* 0x0000001fff077819 */ /* 0x000fe40000011407 */
[----:B------:R-:W-:Y:S02]  /*0e50*/  LEA.HI.X.SX32 R2, R5, R2, 0x1, P1 ;  /* 0x0000000205027211 */ /* 0x000fe400008f0eff */
[----:B------:R-:W-:Y:S01]  /*0e60*/  LEA.HI.X.SX32 R16, R16, R7, 0x1, P2 ;  /* 0x0000000710107211 */ /* 0x000fe200010f0eff */
[----:B------:R-:W-:Y:S06]  /*0e70*/  @P0 BRA `(.L_x_18) ;  /* 0x0000000800dc0947 */ /* 0x000fec0003800000 */
[-C--:B------:R-:W-:Y:S01]  /*0e80*/  LOP3.LUT R4, RZ, R0.reuse, RZ, 0x33, !PT ;  /* 0x00000000ff047212 */ /* 0x080fe200078e33ff */
[----:B------:R-:W-:Y:S01]  /*0e90*/  BSSY.RECONVERGENT B1, `(.L_x_19) ;  /* 0x000003f000017945 */ /* 0x000fe20003800200 */
[----:B------:R-:W-:-:S03]  /*0ea0*/  MOV R20, R0 ;  /* 0x0000000000147202 */ /* 0x000fc60000000f00 */
[----:B------:R-:W-:-:S05]  /*0eb0*/  IMAD.IADD R4, R4, 0x1, R23 ;  /* 0x0000000104047824 */ /* 0x000fca00078e0217 */
[C---:B------:R-:W-:Y:S02]  /*0ec0*/  LOP3.LUT P0, RZ, R4.reuse, 0x100, RZ, 0xc0, !PT ;  /* 0x0000010004ff7812 */ /* 0x040fe4000780c0ff */
[----:B------:R-:W-:-:S11]  /*0ed0*/  ISETP.GE.U32.AND P1, PT, R4, 0x100, PT ;  /* 0x000001000400780c */ /* 0x000fd60003f26070 */
[----:B------:R-:W-:Y:S05]  /*0ee0*/  @P0 BRA `(.L_x_20) ;  /* 0x0000000000e40947 */ /* 0x000fea0003800000 */
[----:B------:R-:W0:Y:S02]  /*0ef0*/  LDCU.64 UR4, c[0x0][0x380] ;  /* 0x00007000ff0477ac */ /* 0x000e240008000a00 */
[----:B0-----:R-:W-:-:S04]  /*0f00*/  LEA R4, P0, R17, UR4, 0x1 ;  /* 0x0000000411047c11 */ /* 0x001fc8000f8008ff */
[----:B------:R-:W-:-:S03]  /*0f10*/  LEA.HI.X R5, R17, UR5, R2, 0x1, P0 ;  /* 0x0000000511057c11 */ /* 0x000fc600080f0c02 */
[----:B------:R-:W-:-:S04]  /*0f20*/  IMAD.WIDE.U32 R4, R0, 0x10, R4 ;  /* 0x0000001000047825 */ /* 0x000fc800078e0004 */
[----:B------:R-:W-:Y:S02]  /*0f30*/  IMAD.WIDE R8, R3, 0x2, R4 ;  /* 0x0000000203087825 */ /* 0x000fe400078e0204 */
[----:B------:R-:W2:Y:S04]  /*0f40*/  LDG.E.128.CONSTANT R4, desc[UR6][R4.64] ;  /* 0x0000000604047981 */ /* 0x000ea8000c1e9d00 */
[----:B------:R-:W3:Y:S01]  /*0f50*/  LDG.E.128.CONSTANT R8, desc[UR6][R8.64] ;  /* 0x0000000608087981 */ /* 0x000ee2000c1e9d00 */
[----:B--2---:R-:W-:Y:S01]  /*0f60*/  IMAD.U32 R12, R4, 0x10000, RZ ;  /* 0x00010000040c7824 */ /* 0x004fe200078e00ff */
[----:B------:R-:W-:Y:S01]  /*0f70*/  SHF.L.U32 R20, R6, 0x10, RZ ;  /* 0x0000001006147819 */ /* 0x000fe200000006ff */
[----:B------:R-:W-:Y:S01]  /*0f80*/  IMAD.U32 R14, R5, 0x10000, RZ ;  /* 0x00010000050e7824 */ /* 0x000fe200078e00ff */
[----:B------:R-:W-:Y:S01]  /*0f90*/  PRMT R5, R4, 0x7632, R5 ;  /* 0x0000763204057816 */ /* 0x000fe20000000005 */
[----:B------:R-:W-:Y:S01]  /*0fa0*/  FMUL R12, R12, R19 ;  /* 0x000000130c0c7220 */ /* 0x000fe20000400000 */
[----:B---3--:R-:W-:-:S02]  /*0fb0*/  IMAD.U32 R13, R9, 0x10000, RZ ;  /* 0x00010000090d7824 */ /* 0x008fc400078e00ff */
[-C--:B------:R-:W-:Y:S01]  /*0fc0*/  FMUL R14, R14, R19.reuse ;  /* 0x000000130e0e7220 */ /* 0x080fe20000400000 */
[----:B------:R-:W-:Y:S01]  /*0fd0*/  IMAD.U32 R15, R8, 0x10000, RZ ;  /* 0x00010000080f7824 */ /* 0x000fe200078e00ff */
[----:B------:R-:W-:Y:S01]  /*0fe0*/  PRMT R8, R5, 0x7632, R8 ;  /* 0x0000763205087816 */ /* 0x000fe20000000008 */
[----:B------:R-:W-:Y:S02]  /*0ff0*/  IMAD.U32 R25, R10, 0x10000, RZ ;  /* 0x000100000a197824 */ /* 0x000fe400078e00ff */
[-C--:B------:R-:W-:Y:S01]  /*1000*/  FFMA R14, R13, R18.reuse, R14 ;  /* 0x000000120d0e7223 */ /* 0x080fe2000000000e */
[-C--:B------:R-:W-:Y:S01]  /*1010*/  FFMA R15, R15, R18.reuse, R12 ;  /* 0x000000120f0f7223 */ /* 0x080fe2000000000c */
[-C--:B------:R-:W-:Y:S01]  /*1020*/  FMUL R24, R20, R19.reuse ;  /* 0x0000001314187220 */ /* 0x080fe20000400000 */
[----:B------:R-:W0:Y:S01]  /*1030*/  LDC.64 R12, c[0x0][0x398] ;  /* 0x0000e600ff0c7b82 */ /* 0x000e220000000a00 */
[----:B------:R-:W-:Y:S01]  /*1040*/  PRMT R20, R6, 0x7632, R20 ;  /* 0x0000763206147816 */ /* 0x000fe20000000014 */
[C---:B------:R-:W-:Y:S01]  /*1050*/  IMAD.U32 R22, R7.reuse, 0x10000, RZ ;  /* 0x0001000007167824 */ /* 0x040fe200078e00ff */
[----:B------:R-:W-:Y:S01]  /*1060*/  PRMT R4, R7, 0x7632, R4 ;  /* 0x0000763207047816 */ /* 0x000fe20000000004 */
[----:B------:R-:W-:Y:S01]  /*1070*/  FFMA R6, R25, R18, R24 ;  /* 0x0000001219067223 */ /* 0x000fe20000000018 */
[----:B------:R-:W-:Y:S01]  /*1080*/  PRMT R7, R8, 0x7632, R7 ;  /* 0x0000763208077816 */ /* 0x000fe20000000007 */
[----:B------:R-:W-:Y:S01]  /*1090*/  IMAD.U32 R24, R5, 0x10000, RZ ;  /* 0x0001000005187824 */ /* 0x000fe200078e00ff */
[C---:B------:R-:W-:Y:S01]  /*10a0*/  PRMT R5, R11.reuse, 0x7632, R5 ;  /* 0x000076320b057816 */ /* 0x040fe20000000005 */
[----:B------:R-:W-:Y:S01]  /*10b0*/  IMAD.U32 R25, R11, 0x10000, RZ ;  /* 0x000100000b197824 */ /* 0x000fe200078e00ff */
[----:B------:R-:W-:Y:S01]  /*10c0*/  SHF.L.U32 R11, R7, 0x10, RZ ;  /* 0x00000010070b7819 */ /* 0x000fe200000006ff */
[-C--:B------:R-:W-:Y:S01]  /*10d0*/  FMUL R24, R24, R19.reuse ;  /* 0x0000001318187220 */ /* 0x080fe20000400000 */
[----:B------:R-:W-:Y:S01]  /*10e0*/  PRMT R9, R9, 0x7632, R9 ;  /* 0x0000763209097816 */ /* 0x000fe20000000009 */
[----:B------:R-:W-:Y:S01]  /*10f0*/  FMUL R26, R22, R19 ;  /* 0x00000013161a7220 */ /* 0x000fe20000400000 */
[----:B------:R-:W-:Y:S01]  /*1100*/  PRMT R10, R10, 0x7632, R10 ;  /* 0x000076320a0a7816 */ /* 0x000fe2000000000a */
[----:B------:R-:W-:-:S02]  /*1110*/  IMAD.U32 R22, R8, 0x10000, RZ ;  /* 0x0001000008167824 */ /* 0x000fc400078e00ff */
[-C--:B------:R-:W-:Y:S01]  /*1120*/  FFMA R8, R11, R18.reuse, R24 ;  /* 0x000000120b087223 */ /* 0x080fe20000000018 */
[----:B------:R-:W-:Y:S02]  /*1130*/  IMAD.U32 R20, R20, 0x10000, RZ ;  /* 0x0001000014147824 */ /* 0x000fe400078e00ff */
[----:B------:R-:W-:Y:S01]  /*1140*/  FFMA R7, R25, R18, R26 ;  /* 0x0000001219077223 */ /* 0x000fe2000000001a */
[----:B------:R-:W-:Y:S01]  /*1150*/  IMAD.U32 R4, R4, 0x10000, RZ ;  /* 0x0001000004047824 */ /* 0x000fe200078e00ff */
[----:B------:R-:W-:Y:S01]  /*1160*/  SHF.L.U32 R11, R10, 0x10, RZ ;  /* 0x000000100a0b7819 */ /* 0x000fe200000006ff */
[-C--:B------:R-:W-:Y:S01]  /*1170*/  FMUL R22, R22, R19.reuse ;  /* 0x0000001316167220 */ /* 0x080fe20000400000 */
[-C--:B------:R-:W-:Y:S01]  /*1180*/  FMUL R20, R20, R19.reuse ;  /* 0x0000001314147220 */ /* 0x080fe20000400000 */
[----:B------:R-:W-:Y:S02]  /*1190*/  IMAD.U32 R9, R9, 0x10000, RZ ;  /* 0x0001000009097824 */ /* 0x000fe400078e00ff */
[----:B------:R-:W-:Y:S01]  /*11a0*/  FMUL R4, R4, R19 ;  /* 0x0000001304047220 */ /* 0x000fe20000400000 */
[----:B------:R-:W-:Y:S01]  /*11b0*/  IMAD.U32 R25, R5, 0x10000, RZ ;  /* 0x0001000005197824 */ /* 0x000fe200078e00ff */
[----:B0-----:R-:W-:Y:S01]  /*11c0*/  LEA R12, P0, R21, R12, 0x1 ;  /* 0x0000000c150c7211 */ /* 0x001fe200078008ff */
[-C--:B------:R-:W-:Y:S01]  /*11d0*/  FFMA R5, R9, R18.reuse, R22 ;  /* 0x0000001209057223 */ /* 0x080fe20000000016 */
[-C--:B------:R-:W-:Y:S01]  /*11e0*/  FFMA R11, R11, R18.reuse, R20 ;  /* 0x000000120b0b7223 */ /* 0x080fe20000000014 */
[----:B------:R-:W-:Y:S01]  /*11f0*/  FFMA R10, R25, R18, R4 ;  /* 0x00000012190a7223 */ /* 0x000fe20000000004 */
[----:B------:R-:W-:Y:S01]  /*1200*/  LEA.HI.X R13, R21, R13, R16, 0x1, P0 ;  /* 0x0000000d150d7211 */ /* 0x000fe200000f0c10 */
[----:B------:R-:W-:Y:S01]  /*1210*/  VIADD R20, R0, 0x100 ;  /* 0x0000010000147836 */ /* 0x000fe20000000000 */
[----:B------:R-:W-:-:S02]  /*1220*/  F2FP.BF16.F32.PACK_AB R4, R8, R15 ;  /* 0x0000000f0804723e */ /* 0x000fc400000010ff */
[----:B------:R-:W-:Y:S01]  /*1230*/  F2FP.BF16.F32.PACK_AB R5, R5, R14 ;  /* 0x0000000e0505723e */ /* 0x000fe200000010ff */
[----:B------:R-:W-:Y:S01]  /*1240*/  IMAD.WIDE.U32 R12, R0, 0x10, R12 ;  /* 0x00000010000c7825 */ /* 0x000fe200078e000c */
[----:B------:R-:W-:Y:S02]  /*1250*/  F2FP.BF16.F32.PACK_AB R6, R11, R6 ;  /* 0x000000060b06723e */ /* 0x000fe400000010ff */
[----:B------:R-:W-:-:S05]  /*1260*/  F2FP.BF16.F32.PACK_AB R7, R10, R7 ;  /* 0x000000070a07723e */ /* 0x000fca00000010ff */
[----:B------:R0:W-:Y:S02]  /*1270*/  STG.E.128 desc[UR6][R12.64], R4 ;  /* 0x000000040c007986 */ /* 0x0001e4000c101d06 */
.L_x_20:
[----:B------:R-:W-:Y:S05]  /*1280*/  BSYNC.RECONVERGENT B1 ;  /* 0x0000000000017941 */ /* 0x000fea0003800200 */
.L_x_19:
[----:B------:R-:W-:Y:S05]  /*1290*/  @!P1 BRA `(.L_x_18) ;  /* 0x0000000400d49947 */ /* 0x000fea0003800000 */
[----:B------:R-:W1:Y:S01]  /*12a0*/  LDCU.64 UR8, c[0x0][0x398] ;  /* 0x00007300ff0877ac */ /* 0x000e620008000a00 */
[C---:B0-----:R-:W-:Y:S01]  /*12b0*/  SHF.L.U64.HI R5, R21.reuse, 0x1, R16 ;  /* 0x0000000115057819 */ /* 0x041fe20000010210 */
[----:B------:R-:W-:Y:S01]  /*12c0*/  IMAD.SHL.U32 R4, R21, 0x2, RZ ;  /* 0x0000000215047824 */ /* 0x000fe200078e00ff */
[C---:B------:R-:W-:Y:S01]  /*12d0*/  SHF.L.U64.HI R7, R17.reuse, 0x1, R2 ;  /* 0x0000000111077819 */ /* 0x040fe20000010202 */
[----:B------:R-:W0:Y:S01]  /*12e0*/  LDCU.64 UR4, c[0x0][0x380] ;  /* 0x00007000ff0477ac */ /* 0x000e220008000a00 */
[----:B------:R-:W-:Y:S02]  /*12f0*/  IMAD.SHL.U32 R6, R17, 0x2, RZ ;  /* 0x0000000211067824 */ /* 0x000fe400078e00ff */
[----:B------:R-:W-:-:S04]  /*1300*/  IMAD.WIDE.U32 R4, R20, 0x10, R4 ;  /* 0x0000001014047825 */ /* 0x000fc800078e0004 */
[----:B------:R-:W-:Y:S01]  /*1310*/  IMAD.WIDE.U32 R6, R20, 0x10, R6 ;  /* 0x0000001014067825 */ /* 0x000fe200078e0006 */
[----:B-1----:R-:W-:Y:S02]  /*1320*/  IADD3 R24, P1, PT, R4, UR8, RZ ;  /* 0x0000000804187c10 */ /* 0x002fe4000ff3e0ff */
[----:B0-----:R-:W-:Y:S02]  /*1330*/  IADD3 R28, P0, PT, R6, UR4, RZ ;  /* 0x00000004061c7c10 */ /* 0x001fe4000ff1e0ff */
[----:B------:R-:W-:Y:S02]  /*1340*/  IADD3 R24, P2, PT, R24, 0x1000, RZ ;  /* 0x0000100018187810 */ /* 0x000fe40007f5e0ff */
[----:B------:R-:W-:Y:S02]  /*1350*/  IADD3.X R29, PT, PT, R7, UR5, RZ, P0, !PT ;  /* 0x00000005071d7c10 */ /* 0x000fe400087fe4ff */
[----:B------:R-:W-:-:S09]  /*1360*/  IADD3.X R25, PT, PT, RZ, UR9, R5, P2, P1 ;  /* 0x00000009ff197c10 */ /* 0x000fd200097e2405 */
.L_x_21:
[----:B------:R-:W-:Y:S01]  /*1370*/  IMAD.WIDE R30, R3, 0x2, R28 ;  /* 0x00000002031e7825 */ /* 0x000fe200078e021c */
[----:B-1----:R-:W2:Y:S04]  /*1380*/  LDG.E.128.CONSTANT R4, desc[UR6][R28.64] ;  /* 0x000000061c047981 */ /* 0x002ea8000c1e9d00 */
[----:B------:R-:W3:Y:S01]  /*1390*/  LDG.E.128.CONSTANT R8, desc[UR6][R30.64] ;  /* 0x000000061e087981 */ /* 0x000ee2000c1e9d00 */
[----:B--2---:R-:W-:Y:S01]  /*13a0*/  SHF.L.U32 R12, R4, 0x10, RZ ;  /* 0x00000010040c7819 */ /* 0x004fe200000006ff */
[----:B------:R-:W-:Y:S01]  /*13b0*/  IMAD.U32 R14, R6, 0x10000, RZ ;  /* 0x00010000060e7824 */ /* 0x000fe200078e00ff */
[----:B------:R-:W-:Y:S01]  /*13c0*/  PRMT R4, R4, 0x7632, R4 ;  /* 0x0000763204047816 */ /* 0x000fe20000000004 */
[----:B---3--:R-:W-:Y:S02]  /*13d0*/  IMAD.U32 R13, R8, 0x10000, RZ ;  /* 0x00010000080d7824 */ /* 0x008fe400078e00ff */
[----:B------:R-:W-:Y:S01]  /*13e0*/  FMUL R12, R12, R19 ;  /* 0x000000130c0c7220 */ /* 0x000fe20000400000 */
[----:B------:R-:W-:Y:S01]  /*13f0*/  PRMT R8, R8, 0x7632, R8 ;  /* 0x0000763208087816 */ /* 0x000fe20000000008 */
[----:B------:R-:W-:Y:S01]  /*1400*/  IMAD.U32 R4, R4, 0x10000, RZ ;  /* 0x0001000004047824 */ /* 0x000fe200078e00ff */
[----:B------:R-:W-:Y:S01]  /*1410*/  PRMT R6, R6, 0x7632, R6 ;  /* 0x0000763206067816 */ /* 0x000fe20000000006 */
[----:B------:R-:W-:Y:S01]  /*1420*/  FFMA R12, R13, R18, R12 ;  /* 0x000000120d0c7223 */ /* 0x000fe2000000000c */
[----:B------:R-:W-:-:S02]  /*1430*/  IMAD.U32 R15, R11, 0x10000, RZ ;  /* 0x000100000b0f7824 */ /* 0x000fc400078e00ff */
[-C--:B------:R-:W-:Y:S01]  /*1440*/  FMUL R4, R4, R19.reuse ;  /* 0x0000001304047220 */ /* 0x080fe20000400000 */
[----:B------:R-:W-:Y:S01]  /*1450*/  IMAD.U32 R13, R8, 0x10000, RZ ;  /* 0x00010000080d7824 */ /* 0x000fe200078e00ff */
[----:B------:R-:W-:Y:S01]  /*1460*/  PRMT R11, R11, 0x7632, R11 ;  /* 0x000076320b0b7816 */ /* 0x000fe2000000000b */
[C---:B------:R-:W-:Y:S01]  /*1470*/  IMAD.U32 R8, R5.reuse, 0x10000, RZ ;  /* 0x0001000005087824 */ /* 0x040fe200078e00ff */
[----:B------:R-:W-:Y:S01]  /*1480*/  PRMT R5, R5, 0x7632, R5 ;  /* 0x0000763205057816 */ /* 0x000fe20000000005 */
[-C--:B------:R-:W-:Y:S01]  /*1490*/  FFMA R4, R13, R18.reuse, R4 ;  /* 0x000000120d047223 */ /* 0x080fe20000000004 */
[C---:B------:R-:W-:Y:S01]  /*14a0*/  SHF.L.U32 R13, R9.reuse, 0x10, RZ ;  /* 0x00000010090d7819 */ /* 0x040fe200000006ff */
[----:B------:R-:W-:Y:S01]  /*14b0*/  FMUL R8, R8, R19 ;  /* 0x0000001308087220 */ /* 0x000fe20000400000 */
[----:B------:R-:W-:Y:S01]  /*14c0*/  PRMT R9, R9, 0x7632, R9 ;  /* 0x0000763209097816 */ /* 0x000fe20000000009 */
[----:B------:R-:W-:Y:S01]  /*14d0*/  IMAD.U32 R6, R6, 0x10000, RZ ;  /* 0x0001000006067824 */ /* 0x000fe200078e00ff */
[----:B------:R-:W-:Y:S01]  /*14e0*/  SHF.L.U32 R11, R11, 0x10, RZ ;  /* 0x000000100b0b7819 */ /* 0x000fe200000006ff */
[----:B------:R-:W-:Y:S01]  /*14f0*/  FFMA R13, R13, R18, R8 ;  /* 0x000000120d0d7223 */ /* 0x000fe20000000008 */
[----:B------:R-:W-:-:S02]  /*1500*/  IMAD.U32 R8, R5, 0x10000, RZ ;  /* 0x0001000005087824 */ /* 0x000fc400078e00ff */
[-C--:B------:R-:W-:Y:S01]  /*1510*/  FMUL R6, R6, R19.reuse ;  /* 0x0000001306067220 */ /* 0x080fe20000400000 */
[----:B------:R-:W-:Y:S02]  /*1520*/  IMAD.U32 R9, R9, 0x10000, RZ ;  /* 0x0001000009097824 */ /* 0x000fe400078e00ff */
[-C--:B------:R-:W-:Y:S01]  /*1530*/  FMUL R14, R14, R19.reuse ;  /* 0x000000130e0e7220 */ /* 0x080fe20000400000 */
[-C--:B------:R-:W-:Y:S01]  /*1540*/  FMUL R8, R8, R19.reuse ;  /* 0x0000001308087220 */ /* 0x080fe20000400000 */
[C---:B------:R-:W-:Y:S01]  /*1550*/  IMAD.U32 R5, R10.reuse, 0x10000, RZ ;  /* 0x000100000a057824 */ /* 0x040fe200078e00ff */
[----:B------:R-:W-:Y:S02]  /*1560*/  PRMT R10, R10, 0x7632, R10 ;  /* 0x000076320a0a7816 */ /* 0x000fe4000000000a */
[-C--:B------:R-:W-:Y:S01]  /*1570*/  FFMA R22, R9, R18.reuse, R8 ;  /* 0x0000001209167223 */ /* 0x080fe20000000008 */
[----:B------:R-:W-:Y:S01]  /*1580*/  SHF.L.U32 R8, R7, 0x10, RZ ;  /* 0x0000001007087819 */ /* 0x000fe200000006ff */
[----:B------:R-:W-:Y:S01]  /*1590*/  FFMA R14, R5, R18, R14 ;  /* 0x00000012050e7223 */ /* 0x000fe2000000000e */
[----:B------:R-:W-:Y:S01]  /*15a0*/  PRMT R7, R7, 0x7632, R7 ;  /* 0x0000763207077816 */ /* 0x000fe20000000007 */
[----:B------:R-:W-:Y:S01]  /*15b0*/  IMAD.U32 R27, R10, 0x10000, RZ ;  /* 0x000100000a1b7824 */ /* 0x000fe200078e00ff */
[----:B------:R-:W-:Y:S01]  /*15c0*/  F2FP.BF16.F32.PACK_AB R12, R4, R12 ;  /* 0x0000000c040c723e */ /* 0x000fe200000010ff */
[----:B------:R-:W-:-:S02]  /*15d0*/  FMUL R8, R8, R19 ;  /* 0x0000001308087220 */ /* 0x000fc40000400000 */
[-C--:B------:R-:W-:Y:S02]  /*15e0*/  FFMA R27, R27, R18.reuse, R6 ;  /* 0x000000121b1b7223 */ /* 0x080fe40000000006 */
[----:B------:R-:W-:Y:S01]  /*15f0*/  FFMA R15, R15, R18, R8 ;  /* 0x000000120f0f7223 */ /* 0x000fe20000000008 */
[----:B------:R-:W-:Y:S02]  /*1600*/  IMAD.U32 R8, R7, 0x10000, RZ ;  /* 0x0001000007087824 */ /* 0x000fe400078e00ff */
[----:B------:R0:W2:Y:S02]  /*1610*/  LDG.E.128.CONSTANT R4, desc[UR6][R28.64+0x1000] ;  /* 0x001000061c047981 */ /* 0x0000a4000c1e9d00 */
[----:B------:R-:W-:-:S04]  /*1620*/  FMUL R8, R8, R19 ;  /* 0x0000001308087220 */ /* 0x000fc80000400000 */
[----:B------:R-:W-:Y:S02]  /*1630*/  FFMA R26, R11, R18, R8 ;  /* 0x000000120b1a7223 */ /* 0x000fe40000000008 */
[----:B------:R-:W3:Y:S01]  /*1640*/  LDG.E.128.CONSTANT R8, desc[UR6][R30.64+0x1000] ;  /* 0x001000061e087981 */ /* 0x000ee2000c1e9d00 */
[----:B------:R-:W-:Y:S01]  /*1650*/  F2FP.BF16.F32.PACK_AB R14, R27, R14 ;  /* 0x0000000e1b0e723e */ /* 0x000fe200000010ff */
[----:B------:R-:W-:Y:S01]  /*1660*/  IMAD.MOV.U32 R27, RZ, RZ, R25 ;  /* 0x000000ffff1b7224 */ /* 0x000fe200078e0019 */
[----:B------:R-:W-:Y:S01]  /*1670*/  F2FP.BF16.F32.PACK_AB R15, R26, R15 ;  /* 0x0000000f1a0f723e */ /* 0x000fe200000010ff */
[----:B------:R-:W-:Y:S01]  /*1680*/  IMAD.MOV.U32 R26, RZ, RZ, R24 ;  /* 0x000000ffff1a7224 */ /* 0x000fe200078e0018 */
[----:B------:R-:W-:-:S05]  /*1690*/  F2FP.BF16.F32.PACK_AB R13, R22, R13 ;  /* 0x0000000d160d723e */ /* 0x000fca00000010ff */
[----:B------:R1:W-:Y:S01]  /*16a0*/  STG.E.128 desc[UR6][R26.64+-0x1000], R12 ;  /* 0xfff0000c1a007986 */ /* 0x0003e2000c101d06 */
[----:B------:R-:W-:-:S05]  /*16b0*/  VIADD R20, R20, 0x200 ;  /* 0x0000020014147836 */ /* 0x000fca0000000000 */
[----:B------:R-:W-:Y:S02]  /*16c0*/  ISETP.GE.AND P0, PT, R20, R23, PT ;  /* 0x000000171400720c */ /* 0x000fe40003f06270 */
[----:B0-----:R-:W-:-:S04]  /*16d0*/  IADD3 R28, P1, PT, R28, 0x2000, RZ ;  /* 0x000020001c1c7810 */ /* 0x001fc80007f3e0ff */
[----:B------:R-:W-:Y:S02]  /*16e0*/  IADD3.X R29, PT, PT, RZ, R29, RZ, P1, !PT ;  /* 0x0000001dff1d7210 */ /* 0x000fe40000ffe4ff */
[----:B--2---:R-:W-:Y:S01]  /*16f0*/  PRMT R22, R4, 0x7632, R22 ;  /* 0x0000763204167816 */ /* 0x004fe20000000016 */
[----:B-1----:R-:W-:Y:S01]  /*1700*/  IMAD.U32 R12, R6, 0x10000, RZ ;  /* 0x00010000060c7824 */ /* 0x002fe200078e00ff */
[C---:B---3--:R-:W-:Y:S02]  /*1710*/  PRMT R24, R8.reuse, 0x7632, R24 ;  /* 0x0000763208187816 */ /* 0x048fe40000000018 */
[----:B------:R-:W-:Y:S01]  /*1720*/  SHF.L.U32 R25, R8, 0x10, RZ ;  /* 0x0000001008197819 */ /* 0x000fe200000006ff */
[----:B------:R-:W-:Y:S02]  /*1730*/  IMAD.U32 R8, R5, 0x10000, RZ ;  /* 0x0001000005087824 */ /* 0x000fe400078e00ff */
[----:B------:R-:W-:Y:S02]  /*1740*/  IMAD.U32 R13, R9, 0x10000, RZ ;  /* 0x00010000090d7824 */ /* 0x000fe400078e00ff */
[----:B------:R-:W-:Y:S01]  /*1750*/  FMUL R8, R8, R19 ;  /* 0x0000001308087220 */ /* 0x000fe20000400000 */
[----:B------:R-:W-:Y:S01]  /*1760*/  SHF.L.U32 R15, R10, 0x10, RZ ;  /* 0x000000100a0f7819 */ /* 0x000fe200000006ff */
[----:B------:R-:W-:-:S02]  /*1770*/  IMAD.U32 R4, R4, 0x10000, RZ ;  /* 0x0001000004047824 */ /* 0x000fc400078e00ff */
[-C--:B------:R-:W-:Y:S01]  /*1780*/  FMUL R12, R12, R19.reuse ;  /* 0x000000130c0c7220 */ /* 0x080fe20000400000 */
[-C--:B------:R-:W-:Y:S01]  /*1790*/  FFMA R13, R13, R18.reuse, R8 ;  /* 0x000000120d0d7223 */ /* 0x080fe20000000008 */
[----:B------:R-:W-:Y:S02]  /*17a0*/  IMAD.U32 R22, R22, 0x10000, RZ ;  /* 0x0001000016167824 */ /* 0x000fe400078e00ff */
[----:B------:R-:W-:Y:S02]  /*17b0*/  IMAD.U32 R8, R7, 0x10000, RZ ;  /* 0x0001000007087824 */ /* 0x000fe400078e00ff */
[-C--:B------:R-:W-:Y:S01]  /*17c0*/  FMUL R4, R4, R19.reuse ;  /* 0x0000001304047220 */ /* 0x080fe20000400000 */
[----:B------:R-:W-:Y:S01]  /*17d0*/  FFMA R12, R15, R18, R12 ;  /* 0x000000120f0c7223 */ /* 0x000fe2000000000c */
[-C--:B------:R-:W-:Y:S01]  /*17e0*/  FMUL R22, R22, R19.reuse ;  /* 0x0000001316167220 */ /* 0x080fe20000400000 */
[----:B------:R-:W-:Y:S02]  /*17f0*/  IMAD.U32 R31, R24, 0x10000, RZ ;  /* 0x00010000181f7824 */ /* 0x000fe400078e00ff */
[----:B------:R-:W-:Y:S01]  /*1800*/  FMUL R8, R8, R19 ;  /* 0x0000001308087220 */ /* 0x000fe20000400000 */
[----:B------:R-:W-:Y:S01]  /*1810*/  IMAD.U32 R15, R11, 0x10000, RZ ;  /* 0x000100000b0f7824 */ /* 0x000fe200078e00ff */
[----:B------:R-:W-:-:S02]  /*1820*/  PRMT R5, R5, 0x7632, R5 ;  /* 0x0000763205057816 */ /* 0x000fc40000000005 */
[----:B------:R-:W-:Y:S01]  /*1830*/  PRMT R6, R6, 0x7632, R6 ;  /* 0x0000763206067816 */ /* 0x000fe20000000006 */
[-C--:B------:R-:W-:Y:S01]  /*1840*/  FFMA R25, R25, R18.reuse, R4 ;  /* 0x0000001219197223 */ /* 0x080fe20000000004 */
[----:B------:R-:W-:Y:S01]  /*1850*/  PRMT R7, R7, 0x7632, R7 ;  /* 0x0000763207077816 */ /* 0x000fe20000000007 */
[-C--:B------:R-:W-:Y:S01]  /*1860*/  FFMA R4, R31, R18.reuse, R22 ;  /* 0x000000121f047223 */ /* 0x080fe20000000016 */
[----:B------:R-:W-:Y:S01]  /*1870*/  FFMA R8, R15, R18, R8 ;  /* 0x000000120f087223 */ /* 0x000fe20000000008 */
[----:B------:R-:W-:Y:S01]  /*1880*/  PRMT R9, R9, 0x7632, R9 ;  /* 0x0000763209097816 */ /* 0x000fe20000000009 */
[----:B------:R-:W-:Y:S01]  /*1890*/  IMAD.U32 R14, R5, 0x10000, RZ ;  /* 0x00010000050e7824 */ /* 0x000fe200078e00ff */
[----:B------:R-:W-:Y:S01]  /*18a0*/  PRMT R15, R10, 0x7632, R15 ;  /* 0x000076320a0f7816 */ /* 0x000fe2000000000f */
[----:B------:R-:W-:Y:S01]  /*18b0*/  IMAD.U32 R22, R6, 0x10000, RZ ;  /* 0x0001000006167824 */ /* 0x000fe200078e00ff */
[----:B------:R-:W-:Y:S02]  /*18c0*/  PRMT R11, R11, 0x7632, R11 ;  /* 0x000076320b0b7816 */ /* 0x000fe4000000000b */
[----:B------:R-:W-:Y:S01]  /*18d0*/  SHF.L.U32 R6, R7, 0x10, RZ ;  /* 0x0000001007067819 */ /* 0x000fe200000006ff */
[----:B------:R-:W-:Y:S01]  /*18e0*/  FMUL R7, R14, R19 ;  /* 0x000000130e077220 */ /* 0x000fe20000400000 */
[----:B------:R-:W-:-:S02]  /*18f0*/  IMAD.U32 R10, R9, 0x10000, RZ ;  /* 0x00010000090a7824 */ /* 0x000fc400078e00ff */
[-C--:B------:R-:W-:Y:S01]  /*1900*/  FMUL R5, R22, R19.reuse ;  /* 0x0000001316057220 */ /* 0x080fe20000400000 */
[----:B------:R-:W-:Y:S02]  /*1910*/  IMAD.U32 R14, R15, 0x10000, RZ ;  /* 0x000100000f0e7824 */ /* 0x000fe400078e00ff */
[----:B------:R-:W-:Y:S01]  /*1920*/  FMUL R6, R6, R19 ;  /* 0x0000001306067220 */ /* 0x000fe20000400000 */
[----:B------:R-:W-:Y:S02]  /*1930*/  IMAD.U32 R11, R11, 0x10000, RZ ;  /* 0x000100000b0b7824 */ /* 0x000fe400078e00ff */
[-C--:B------:R-:W-:Y:S01]  /*1940*/  FFMA R10, R10, R18.reuse, R7 ;  /* 0x000000120a0a7223 */ /* 0x080fe20000000007 */
[-C--:B------:R-:W-:Y:S01]  /*1950*/  FFMA R7, R14, R18.reuse, R5 ;  /* 0x000000120e077223 */ /* 0x080fe20000000005 */
[----:B------:R-:W-:Y:S01]  /*1960*/  FFMA R11, R11, R18, R6 ;  /* 0x000000120b0b7223 */ /* 0x000fe20000000006 */
[----:B------:R-:W-:-:S03]  /*1970*/  F2FP.BF16.F32.PACK_AB R4, R4, R25 ;  /* 0x000000190404723e */ /* 0x000fc600000010ff */
[----:B------:R-:W-:Y:S02]  /*1980*/  F2FP.BF16.F32.PACK_AB R6, R7, R12 ;  /* 0x0000000c0706723e */ /* 0x000fe400000010ff */
[----:B------:R-:W-:Y:S02]  /*1990*/  F2FP.BF16.F32.PACK_AB R5, R10, R13 ;  /* 0x0000000d0a05723e */ /* 0x000fe400000010ff */
[----:B------:R-:W-:-:S05]  /*19a0*/  F2FP.BF16.F32.PACK_AB R7, R11, R8 ;  /* 0x000000080b07723e */ /* 0x000fca00000010ff */
[----:B------:R1:W-:Y:S01]  /*19b0*/  STG.E.128 desc[UR6][R26.64], R4 ;  /* 0x000000041a007986 */ /* 0x0003e2000c101d06 */
[----:B------:R-:W-:-:S05]  /*19c0*/  IADD3 R24, P2, PT, R26, 0x2000, RZ ;  /* 0x000020001a187810 */ /* 0x000fca0007f5e0ff */
[----:B------:R-:W-:Y:S01]  /*19d0*/  IMAD.X R25, RZ, RZ, R27, P2 ;  /* 0x000000ffff197224 */ /* 0x000fe200010e061b */
[----:B------:R-:W-:Y:S07]  /*19e0*/  @!P0 BRA `(.L_x_21) ;  /* 0xfffffff800608947 */ /* 0x000fee000383ffff */
.L_x_18:
[----:B------:R-:W-:Y:S05]  /*19f0*/  BSYNC.RECONVERGENT B0 ;  /* 0x0000000000007941 */ /* 0x000fea0003800200 */
.L_x_17:
[----:B01----:R-:W-:-:S05]  /*1a00*/  IMAD R4, R23, 0x8, R0 ;  /* 0x0000000817047824 */ /* 0x003fca00078e0200 */
[----:B------:R-:W-:-:S13]  /*1a10*/  ISETP.GE.AND P0, PT, R4, R3, PT ;  /* 0x000000030400720c */ /* 0x000fda0003f06270 */
[----:B------:R-:W-:Y:S05]  /*1a20*/  @P0 EXIT ;  /* 0x000000000000094d */ /* 0x000fea0003800000 */
[----:B------:R-:W-:Y:S01]  /*1a30*/  LOP3.LUT R5, RZ, R0, RZ, 0x33, !PT ;  /* 0x00000000ff057212 */ /* 0x000fe200078e33ff */
[----:B------:R-:W-:Y:S01]  /*1a40*/  BSSY.RECONVERGENT B0, `(.L_x_22) ;  /* 0x0000025000007945 */ /* 0x000fe20003800200 */
[----:B------:R-:W-:-:S05]  /*1a50*/  VIADDMNMX R0, R4, 0x100, R3, !PT ;  /* 0x0000010004007846 */ /* 0x000fca0007800103 */
[----:B------:R-:W-:-:S04]  /*1a60*/  IMAD.IADD R0, R5, 0x1, R0 ;  /* 0x0000000105007824 */ /* 0x000fc800078e0200 */
[----:B------:R-:W-:-:S05]  /*1a70*/  IMAD R0, R23, -0x8, R0 ;  /* 0xfffffff817007824 */ /* 0x000fca00078e0200 */
[C---:B------:R-:W-:Y:S02]  /*1a80*/  LOP3.LUT R5, R0.reuse, 0x300, RZ, 0xc0, !PT ;  /* 0x0000030000057812 */ /* 0x040fe400078ec0ff */
[----:B------:R-:W-:Y:S02]  /*1a90*/  ISETP.GE.U32.AND P0, PT, R0, 0x300, PT ;  /* 0x000003000000780c */ /* 0x000fe40003f06070 */
[----:B------:R-:W-:-:S13]  /*1aa0*/  ISETP.NE.AND P1, PT, R5, 0x300, PT ;  /* 0x000003000500780c */ /* 0x000fda0003f25270 */
[----:B------:R-:W-:Y:S05]  /*1ab0*/  @!P1 BRA `(.L_x_23) ;  /* 0x0000000000749947 */ /* 0x000fea0003800000 */
[----:B------:R-:W0:Y:S01]  /*1ac0*/  LDCU.64 UR8, c[0x0][0x380] ;  /* 0x00007000ff0877ac */ /* 0x000e220008000a00 */
[C---:B------:R-:W-:Y:S02]  /*1ad0*/  SHF.L.U64.HI R9, R17.reuse, 0x1, R2 ;  /* 0x0000000111097819 */ /* 0x040fe40000010202 */
[----:B------:R-:W-:Y:S01]  /*1ae0*/  SHF.L.U32 R8, R17, 0x1, RZ ;  /* 0x0000000111087819 */ /* 0x000fe200000006ff */
[----:B------:R-:W1:Y:S01]  /*1af0*/  LDCU.64 UR4, c[0x0][0x398] ;  /* 0x00007300ff0477ac */ /* 0x000e620008000a00 */
[----:B------:R-:W-:-:S03]  /*1b00*/  LEA.HI R0, R0, 0x1, RZ, 0x18 ;  /* 0x0000000100007811 */ /* 0x000fc600078fc0ff */
[----:B------:R-:W-:Y:S01]  /*1b10*/  IMAD.WIDE R6, R3, 0x2, R8 ;  /* 0x0000000203067825 */ /* 0x000fe200078e0208 */
[----:B------:R-:W-:-:S05]  /*1b20*/  LOP3.LUT R0, R0, 0x3, RZ, 0xc0, !PT ;  /* 0x0000000300007812 */ /* 0x000fca00078ec0ff */
[----:B------:R-:W-:Y:S01]  /*1b30*/  IMAD.MOV R0, RZ, RZ, -R0 ;  /* 0x000000ffff007224 */ /* 0x000fe200078e0a00 */
[----:B0-----:R-:W-:Y:S02]  /*1b40*/  IADD3 R10, P2, PT, R8, UR8, RZ ;  /* 0x00000008080a7c10 */ /* 0x001fe4000ff5e0ff */
[----:B------:R-:W-:Y:S02]  /*1b50*/  IADD3 R6, P1, PT, R6, UR8, RZ ;  /* 0x0000000806067c10 */ /* 0x000fe4000ff3e0ff */
[----:B-1----:R-:W-:Y:S02]  /*1b60*/  LEA R8, P3, R21, UR4, 0x1 ;  /* 0x0000000415087c11 */ /* 0x002fe4000f8608ff */
[----:B------:R-:W-:Y:S02]  /*1b70*/  IADD3.X R11, PT, PT, R9, UR9, RZ, P2, !PT ;  /* 0x00000009090b7c10 */ /* 0x000fe400097fe4ff */
[----:B------:R-:W-:Y:S02]  /*1b80*/  IADD3.X R7, PT, PT, R7, UR9, RZ, P1, !PT ;  /* 0x0000000907077c10 */ /* 0x000fe40008ffe4ff */
[----:B------:R-:W-:-:S07]  /*1b90*/  LEA.HI.X R9, R21, UR5, R16, 0x1, P3 ;  /* 0x0000000515097c11 */ /* 0x000fce00098f0c10 */
.L_x_24:
[----:B------:R-:W-:-:S04]  /*1ba0*/  IMAD.WIDE R22, R4, 0x2, R10 ;  /* 0x0000000204167825 */ /* 0x000fc800078e020a */
[----:B------:R-:W-:Y:S02]  /*1bb0*/  IMAD.WIDE R14, R4, 0x2, R6 ;  /* 0x00000002040e7825 */ /* 0x000fe400078e0206 */
[----:B------:R-:W2:Y:S04]  /*1bc0*/  LDG.E.U16.CONSTANT R22, desc[UR6][R22.64] ;  /* 0x0000000616167981 */ /* 0x000ea8000c1e9500 */
[----:B------:R-:W3:Y:S01]  /*1bd0*/  LDG.E.U16.CONSTANT R14, desc[UR6][R14.64] ;  /* 0x000000060e0e7981 */ /* 0x000ee2000c1e9500 */
[----:B------:R-:W-:-:S04]  /*1be0*/  IADD3 R0, PT, PT, R0, 0x1, RZ ;  /* 0x0000000100007810 */ /* 0x000fc80007ffe0ff */
[----:B------:R-:W-:Y:S01]  /*1bf0*/  ISETP.NE.AND P1, PT, R0, RZ, PT ;  /* 0x000000ff0000720c */ /* 0x000fe20003f25270 */
[----:B0-2---:R-:W-:Y:S02]  /*1c00*/  IMAD.U32 R12, R22, 0x10000, RZ ;  /* 0x00010000160c7824 */ /* 0x005fe400078e00ff */
[----:B---3--:R-:W-:Y:S02]  /*1c10*/  IMAD.U32 R5, R14, 0x10000, RZ ;  /* 0x000100000e057824 */ /* 0x008fe400078e00ff */
[----:B------:R-:W-:-:S04]  /*1c20*/  FMUL R12, R12, R19 ;  /* 0x000000130c0c7220 */ /* 0x000fc80000400000 */
[----:B------:R-:W-:Y:S01]  /*1c30*/  FFMA R5, R5, R18, R12 ;  /* 0x0000001205057223 */ /* 0x000fe2000000000c */
[----:B------:R-:W-:-:S04]  /*1c40*/  IMAD.WIDE R12, R4, 0x2, R8 ;  /* 0x00000002040c7825 */ /* 0x000fc800078e0208 */
[----:B------:R-:W-:Y:S01]  /*1c50*/  F2FP.BF16.F32.PACK_AB R5, RZ, R5 ;  /* 0x00000005ff05723e */ /* 0x000fe200000010ff */
[----:B------:R-:W-:-:S04]  /*1c60*/  VIADD R4, R4, 0x100 ;  /* 0x0000010004047836 */ /* 0x000fc80000000000 */
[----:B------:R0:W-:Y:S01]  /*1c70*/  STG.E.U16 desc[UR6][R12.64], R5 ;  /* 0x000000050c007986 */ /* 0x0001e2000c101506 */
[----:B------:R-:W-:Y:S05]  /*1c80*/  @P1 BRA `(.L_x_24) ;  /* 0xfffffffc00c41947 */ /* 0x000fea000383ffff */
.L_x_23:
[----:B------:R-:W-:Y:S05]  /*1c90*/  BSYNC.RECONVERGENT B0 ;  /* 0x0000000000007941 */ /* 0x000fea0003800200 */
.L_x_22:
[----:B------:R-:W-:Y:S05]  /*1ca0*/  @!P0 EXIT ;  /* 0x000000000000894d */ /* 0x000fea0003800000 */
[----:B------:R-:W1:Y:S01]  /*1cb0*/  LDCU.64 UR4, c[0x0][0x380] ;  /* 0x00007000ff0477ac */ /* 0x000e620008000a00 */
[----:B------:R-:W2:Y:S01]  /*1cc0*/  LDC.64 R8, c[0x0][0x398] ;  /* 0x0000e600ff087b82 */ /* 0x000ea20000000a00 */
[----:B-1----:R-:W-:-:S04]  /*1cd0*/  LEA R6, P0, R17, UR4, 0x1 ;  /* 0x0000000411067c11 */ /* 0x002fc8000f8008ff */
[----:B------:R-:W-:Y:S02]  /*1ce0*/  LEA.HI.X R7, R17, UR5, R2, 0x1, P0 ;  /* 0x0000000511077c11 */ /* 0x000fe400080f0c02 */
[----:B------:R-:W-:Y:S02]  /*1cf0*/  IADD3 R10, P0, PT, R6, 0x400, RZ ;  /* 0x00000400060a7810 */ /* 0x000fe40007f1e0ff */
[----:B--2---:R-:W-:-:S03]  /*1d00*/  LEA R8, P1, R21, R8, 0x1 ;  /* 0x0000000815087211 */ /* 0x004fc600078208ff */
[----:B------:R-:W-:Y:S01]  /*1d10*/  IMAD.X R11, RZ, RZ, R7, P0 ;  /* 0x000000ffff0b7224 */ /* 0x000fe200000e0607 */
[----:B------:R-:W-:Y:S01]  /*1d20*/  LEA.HI.X R9, R21, R9, R16, 0x1, P1 ;  /* 0x0000000915097211 */ /* 0x000fe200008f0c10 */
[----:B------:R-:W-:-:S08]  /*1d30*/  IMAD.WIDE R10, R3, 0x2, R10 ;  /* 0x00000002030a7825 */ /* 0x000fd000078e020a */
.L_x_25:
[----:B------:R-:W-:-:S04]  /*1d40*/  IMAD.WIDE R14, R4, 0x2, R6 ;  /* 0x00000002040e7825 */ /* 0x000fc800078e0206 */
[C---:B01----:R-:W-:Y:S01]  /*1d50*/  IMAD.WIDE R12, R4.reuse, 0x2, R10 ;  /* 0x00000002040c7825 */ /* 0x043fe200078e020a */
[----:B------:R-:W2:Y:S04]  /*1d60*/  LDG.E.U16.CONSTANT R20, desc[UR6][R14.64+0x400] ;  /* 0x000400060e147981 */ /* 0x000ea8000c1e9500 */
[----:B------:R-:W3:Y:S04]  /*1d70*/  LDG.E.U16.CONSTANT R0, desc[UR6][R14.64] ;  /* 0x000000060e007981 */ /* 0x000ee8000c1e9500 */
[----:B------:R-:W4:Y:S04]  /*1d80*/  LDG.E.U16.CONSTANT R16, desc[UR6][R14.64+0x200] ;  /* 0x000200060e107981 */ /* 0x000f28000c1e9500 */
[----:B------:R-:W5:Y:S04]  /*1d90*/  LDG.E.U16.CONSTANT R22, desc[UR6][R14.64+0x600] ;  /* 0x000600060e167981 */ /* 0x000f68000c1e9500 */
[----:B------:R-:W5:Y:S04]  /*1da0*/  LDG.E.U16.CONSTANT R17, desc[UR6][R12.64+-0x200] ;  /* 0xfffe00060c117981 */ /* 0x000f68000c1e9500 */
[----:B------:R-:W5:Y:S04]  /*1db0*/  LDG.E.U16.CONSTANT R2, desc[UR6][R12.64+-0x400] ;  /* 0xfffc00060c027981 */ /* 0x000f68000c1e9500 */
[----:B------:R-:W5:Y:S04]  /*1dc0*/  LDG.E.U16.CONSTANT R21, desc[UR6][R12.64] ;  /* 0x000000060c157981 */ /* 0x000f68000c1e9500 */
[----:B------:R0:W5:Y:S02]  /*1dd0*/  LDG.E.U16.CONSTANT R23, desc[UR6][R12.64+0x200] ;  /* 0x000200060c177981 */ /* 0x000164000c1e9500 */
[----:B0-----:R-:W-:-:S04]  /*1de0*/  IMAD.WIDE R12, R4, 0x2, R8 ;  /* 0x00000002040c7825 */ /* 0x001fc800078e0208 */
[----:B------:R-:W-:-:S05]  /*1df0*/  VIADD R4, R4, 0x400 ;  /* 0x0000040004047836 */ /* 0x000fca0000000000 */
[----:B------:R-:W-:Y:S02]  /*1e00*/  ISETP.GE.AND P0, PT, R4, R3, PT ;  /* 0x000000030400720c */ /* 0x000fe40003f06270 */
[----:B--2---:R-:W-:Y:S01]  /*1e10*/  SHF.L.U32 R20, R20, 0x10, RZ ;  /* 0x0000001014147819 */ /* 0x004fe200000006ff */
[----:B---3--:R-:W-:Y:S02]  /*1e20*/  IMAD.U32 R0, R0, 0x10000, RZ ;  /* 0x0001000000007824 */ /* 0x008fe400078e00ff */
[----:B----4-:R-:W-:Y:S02]  /*1e30*/  IMAD.U32 R16, R16, 0x10000, RZ ;  /* 0x0001000010107824 */ /* 0x010fe400078e00ff */
[----:B-----5:R-:W-:Y:S02]  /*1e40*/  IMAD.U32 R22, R22, 0x10000, RZ ;  /* 0x0001000016167824 */ /* 0x020fe400078e00ff */
[-C--:B------:R-:W-:Y:S01]  /*1e50*/  FMUL R0, R0, R19.reuse ;  /* 0x0000001300007220 */ /* 0x080fe20000400000 */
[-C--:B------:R-:W-:Y:S01]  /*1e60*/  FMUL R16, R16, R19.reuse ;  /* 0x0000001310107220 */ /* 0x080fe20000400000 */
[-C--:B------:R-:W-:Y:S01]  /*1e70*/  FMUL R20, R20, R19.reuse ;  /* 0x0000001314147220 */ /* 0x080fe20000400000 */
[----:B------:R-:W-:Y:S01]  /*1e80*/  SHF.L.U32 R17, R17, 0x10, RZ ;  /* 0x0000001011117819 */ /* 0x000fe200000006ff */
[----:B------:R-:W-:Y:S01]  /*1e90*/  FMUL R22, R22, R19 ;  /* 0x0000001316167220 */ /* 0x000fe20000400000 */
[----:B------:R-:W-:-:S02]  /*1ea0*/  IMAD.U32 R5, R2, 0x10000, RZ ;  /* 0x0001000002057824 */ /* 0x000fc400078e00ff */
[----:B------:R-:W-:Y:S02]  /*1eb0*/  IMAD.U32 R21, R21, 0x10000, RZ ;  /* 0x0001000015157824 */ /* 0x000fe400078e00ff */
[----:B------:R-:W-:Y:S02]  /*1ec0*/  IMAD.U32 R23, R23, 0x10000, RZ ;  /* 0x0001000017177824 */ /* 0x000fe400078e00ff */
[-C--:B------:R-:W-:Y:S01]  /*1ed0*/  FFMA R0, R5, R18.reuse, R0 ;  /* 0x0000001205007223 */ /* 0x080fe20000000000 */
[-C--:B------:R-:W-:Y:S01]  /*1ee0*/  FFMA R16, R17, R18.reuse, R16 ;  /* 0x0000001211107223 */ /* 0x080fe20000000010 */
[-C--:B------:R-:W-:Y:S01]  /*1ef0*/  FFMA R20, R21, R18.reuse, R20 ;  /* 0x0000001215147223 */ /* 0x080fe20000000014 */
[----:B------:R-:W-:Y:S02]  /*1f00*/  FFMA R22, R23, R18, R22 ;  /* 0x0000001217167223 */ /* 0x000fe40000000016 */
[----:B------:R-:W-:Y:S02]  /*1f10*/  F2FP.BF16.F32.PACK_AB R0, RZ, R0 ;  /* 0x00000000ff00723e */ /* 0x000fe400000010ff */
[----:B------:R-:W-:-:S02]  /*1f20*/  F2FP.BF16.F32.PACK_AB R16, RZ, R16 ;  /* 0x00000010ff10723e */ /* 0x000fc400000010ff */
[----:B------:R-:W-:Y:S02]  /*1f30*/  F2FP.BF16.F32.PACK_AB R20, RZ, R20 ;  /* 0x00000014ff14723e */ /* 0x000fe400000010ff */
[----:B------:R-:W-:Y:S01]  /*1f40*/  F2FP.BF16.F32.PACK_AB R22, RZ, R22 ;  /* 0x00000016ff16723e */ /* 0x000fe200000010ff */
[----:B------:R1:W-:Y:S04]  /*1f50*/  STG.E.U16 desc[UR6][R12.64], R0 ;  /* 0x000000000c007986 */ /* 0x0003e8000c101506 */
[----:B------:R1:W-:Y:S04]  /*1f60*/  STG.E.U16 desc[UR6][R12.64+0x200], R16 ;  /* 0x000200100c007986 */ /* 0x0003e8000c101506 */
[----:B------:R1:W-:Y:S04]  /*1f70*/  STG.E.U16 desc[UR6][R12.64+0x400], R20 ;  /* 0x000400140c007986 */ /* 0x0003e8000c101506 */
[----:B------:R1:W-:Y:S01]  /*1f80*/  STG.E.U16 desc[UR6][R12.64+0x600], R22 ;  /* 0x000600160c007986 */ /* 0x0003e2000c101506 */
[----:B------:R-:W-:Y:S05]  /*1f90*/  @!P0 BRA `(.L_x_25) ;  /* 0xfffffffc00688947 */ /* 0x000fea000383ffff */
[----:B------:R-:W-:Y:S05]  /*1fa0*/  EXIT ;  /* 0x000000000000794d */ /* 0x000fea0003800000 */
        .weak           $__internal_0_$__cuda_sm3x_div_rn_noftz_f32_slowpath
        .type           $__internal_0_$__cuda_sm3x_div_rn_noftz_f32_slowpath,@function
        .size           $__internal_0_$__cuda_sm3x_div_rn_noftz_f32_slowpath,(.L_x_35 - $__internal_0_$__cuda_sm3x_div_rn_noftz_f32_slowpath)
$__internal_0_$__cuda_sm3x_div_rn_noftz_f32_slowpath:
[--C-:B------:R-:W-:Y:S01]  /*1fb0*/  SHF.R.U32.HI R7, RZ, 0x17, R11.reuse ;  /* 0x00000017ff077819 */ /* 0x100fe2000001160b */
[--C-:B------:R-:W-:Y:S01]  /*1fc0*/  IMAD.MOV.U32 R8, RZ, RZ, R2.reuse ;  /* 0x000000ffff087224 */ /* 0x100fe200078e0002 */
[----:B------:R-:W-:Y:S01]  /*1fd0*/  SHF.R.U32.HI R3, RZ, 0x17, R2 ;  /* 0x00000017ff037819 */ /* 0x000fe20000011602 */
[----:B------:R-:W-:Y:S01]  /*1fe0*/  IMAD.MOV.U32 R9, RZ, RZ, R11 ;  /* 0x000000ffff097224 */ /* 0x000fe200078e000b */
[----:B------:R-:W-:Y:S02]  /*1ff0*/  LOP3.LUT R14, R7, 0xff, RZ, 0xc0, !PT ;  /* 0x000000ff070e7812 */ /* 0x000fe400078ec0ff */
[----:B------:R-:W-:Y:S02]  /*2000*/  LOP3.LUT R12, R3, 0xff, RZ, 0xc0, !PT ;  /* 0x000000ff030c7812 */ /* 0x000fe400078ec0ff */
[----:B------:R-:W-:-:S03]  /*2010*/  IADD3 R13, PT, PT, R14, -0x1, RZ ;  /* 0xffffffff0e0d7810 */ /* 0x000fc60007ffe0ff */
[----:B------:R-:W-:Y:S01]  /*2020*/  VIADD R10, R12, 0xffffffff ;  /* 0xffffffff0c0a7836 */ /* 0x000fe20000000000 */
[----:B------:R-:W-:-:S04]  /*2030*/  ISETP.GT.U32.AND P0, PT, R13, 0xfd, PT ;  /* 0x000000fd0d00780c */ /* 0x000fc80003f04070 */
[----:B------:R-:W-:-:S13]  /*2040*/  ISETP.GT.U32.OR P0, PT, R10, 0xfd, P0 ;  /* 0x000000fd0a00780c */ /* 0x000fda0000704470 */
[----:B------:R-:W-:Y:S01]  /*2050*/  @!P0 MOV R7, RZ ;  /* 0x000000ff00078202 */ /* 0x000fe20000000f00 */
[----:B------:R-:W-:Y:S06]  /*2060*/  @!P0 BRA `(.L_x_26) ;  /* 0x0000000000608947 */ /* 0x000fec0003800000 */
[----:B------:R-:W-:Y:S01]  /*2070*/  FSETP.GTU.FTZ.AND P0, PT, |R2|, +INF , PT ;  /* 0x7f8000000200780b */ /* 0x000fe20003f1c200 */
[----:B------:R-:W-:Y:S01]  /*2080*/  IMAD.MOV.U32 R3, RZ, RZ, R11 ;  /* 0x000000ffff037224 */ /* 0x000fe200078e000b */
[----:B------:R-:W-:-:S04]  /*2090*/  FSETP.GTU.FTZ.AND P1, PT, |R11|, +INF , PT ;  /* 0x7f8000000b00780b */ /* 0x000fc80003f3c200 */
[----:B------:R-:W-:-:S13]  /*20a0*/  PLOP3.LUT P0, PT, P0, P1, PT, 0xf8, 0x8f ;  /* 0x00000000008f781c */ /* 0x000fda0000703f70 */
[----:B------:R-:W-:Y:S05]  /*20b0*/  @P0 BRA `(.L_x_27) ;  /* 0x0000000400440947 */ /* 0x000fea0003800000 */
[----:B------:R-:W-:-:S13]  /*20c0*/  LOP3.LUT P0, RZ, R9, 0x7fffffff, R8, 0xc8, !PT ;  /* 0x7fffffff09ff7812 */ /* 0x000fda000780c808 */
[----:B------:R-:W-:Y:S05]  /*20d0*/  @!P0 BRA `(.L_x_28) ;  /* 0x0000000400348947 */ /* 0x000fea0003800000 */
[C---:B------:R-:W-:Y:S02]  /*20e0*/  FSETP.NEU.FTZ.AND P1, PT, |R2|.reuse, +INF , PT ;  /* 0x7f8000000200780b */ /* 0x040fe40003f3d200 */
[----:B------:R-:W-:Y:S02]  /*20f0*/  FSETP.NEU.FTZ.AND P2, PT, |R3|, +INF , PT ;  /* 0x7f8000000300780b */ /* 0x000fe40003f5d200 */
[----:B------:R-:W-:-:S11]  /*2100*/  FSETP.NEU.FTZ.AND P0, PT, |R2|, +INF , PT ;  /* 0x7f8000000200780b */ /* 0x000fd60003f1d200 */
[----:B------:R-:W-:Y:S05]  /*2110*/  @!P2 BRA !P1, `(.L_x_28) ;  /* 0x000000040024a947 */ /* 0x000fea0004800000 */
[----:B------:R-:W-:-:S04]  /*2120*/  LOP3.LUT P1, RZ, R8, 0x7fffffff, RZ, 0xc0, !PT ;  /* 0x7fffffff08ff7812 */ /* 0x000fc8000782c0ff */
[----:B------:R-:W-:-:S13]  /*2130*/  PLOP3.LUT P1, PT, P2, P1, PT, 0x2f, 0xf2 ;  /* 0x0000000000f2781c */ /* 0x000fda0001722577 */
[----:B------:R-:W-:Y:S05]  /*2140*/  @P1 BRA `(.L_x_29) ;  /* 0x0000000400101947 */ /* 0x000fea0003800000 */
[----:B------:R-:W-:-:S04]  /*2150*/  LOP3.LUT P1, RZ, R9, 0x7fffffff, RZ, 0xc0, !PT ;  /* 0x7fffffff09ff7812 */ /* 0x000fc8000782c0ff */
[----:B------:R-:W-:-:S13]  /*2160*/  PLOP3.LUT P0, PT, P0, P1, PT, 0x2f, 0xf2 ;  /* 0x0000000000f2781c */ /* 0x000fda0000702577 */
[----:B------:R-:W-:Y:S05]  /*2170*/  @P0 BRA `(.L_x_30) ;  /* 0x0000000000f80947 */ /* 0x000fea0003800000 */
[----:B------:R-:W-:Y:S02]  /*2180*/  ISETP.GE.AND P0, PT, R10, RZ, PT ;  /* 0x000000ff0a00720c */ /* 0x000fe40003f06270 */
[----:B------:R-:W-:-:S11]  /*2190*/  ISETP.GE.AND P1, PT, R13, RZ, PT ;  /* 0x000000ff0d00720c */ /* 0x000fd60003f26270 */
[----:B------:R-:W-:Y:S02]  /*21a0*/  @P0 IMAD.MOV.U32 R7, RZ, RZ, RZ ;  /* 0x000000ffff070224 */ /* 0x000fe400078e00ff */
[----:B------:R-:W-:Y:S01]  /*21b0*/  @!P0 FFMA R8, R2, 1.84467440737095516160e+19, RZ ;  /* 0x5f80000002088823 */ /* 0x000fe200000000ff */
[----:B------:R-:W-:Y:S02]  /*21c0*/  @!P0 IMAD.MOV.U32 R7, RZ, RZ, -0x40 ;  /* 0xffffffc0ff078424 */ /* 0x000fe400078e00ff */
[----:B------:R-:W-:-:S03]  /*21d0*/  @!P1 FFMA R9, R3, 1.84467440737095516160e+19, RZ ;  /* 0x5f80000003099823 */ /* 0x000fc600000000ff */
[----:B------:R-:W-:-:S07]  /*21e0*/  @!P1 IADD3 R7, PT, PT, R7, 0x40, RZ ;  /* 0x0000004007079810 */ /* 0x000fce0007ffe0ff */
.L_x_26:
[----:B------:R-:W-:Y:S01]  /*21f0*/  LEA R2, R14, 0xc0800000, 0x17 ;  /* 0xc08000000e027811 */ /* 0x000fe200078eb8ff */
[----:B------:R-:W-:-:S04]  /*2200*/  VIADD R3, R12, 0xffffff81 ;  /* 0xffffff810c037836 */ /* 0x000fc80000000000 */
[----:B------:R-:W-:Y:S02]  /*2210*/  IMAD.IADD R9, R9, 0x1, -R2 ;  /* 0x0000000109097824 */ /* 0x000fe400078e0a02 */
[----:B------:R-:W-:Y:S02]  /*2220*/  IMAD R2, R3, -0x800000, R8 ;  /* 0xff80000003027824 */ /* 0x000fe400078e0208 */
[----:B------:R-:W0:Y:S01]  /*2230*/  MUFU.RCP R10, R9 ;  /* 0x00000009000a7308 */ /* 0x000e220000001000 */
[----:B------:R-:W-:-:S04]  /*2240*/  FADD.FTZ R11, -R9, -RZ ;  /* 0x800000ff090b7221 */ /* 0x000fc80000010100 */
[----:B0-----:R-:W-:-:S04]  /*2250*/  FFMA R13, R10, R11, 1 ;  /* 0x3f8000000a0d7423 */ /* 0x001fc8000000000b */
[----:B------:R-:W-:-:S04]  /*2260*/  FFMA R15, R10, R13, R10 ;  /* 0x0000000d0a0f7223 */ /* 0x000fc8000000000a */
[----:B------:R-:W-:-:S04]  /*2270*/  FFMA R8, R2, R15, RZ ;  /* 0x0000000f02087223 */ /* 0x000fc800000000ff */
[----:B------:R-:W-:-:S04]  /*2280*/  FFMA R13, R11, R8, R2 ;  /* 0x000000080b0d7223 */ /* 0x000fc80000000002 */
[----:B------:R-:W-:Y:S01]  /*2290*/  FFMA R10, R15, R13, R8 ;  /* 0x0000000d0f0a7223 */ /* 0x000fe20000000008 */
[----:B------:R-:W-:-:S03]  /*22a0*/  IADD3 R8, PT, PT, R3, 0x7f, -R14 ;  /* 0x0000007f03087810 */ /* 0x000fc60007ffe80e */
[----:B------:R-:W-:Y:S02]  /*22b0*/  FFMA R11, R11, R10, R2 ;  /* 0x0000000a0b0b7223 */ /* 0x000fe40000000002 */
[----:B------:R-:W-:Y:S02]  /*22c0*/  IMAD.IADD R8, R8, 0x1, R7 ;  /* 0x0000000108087824 */ /* 0x000fe400078e0207 */
[----:B------:R-:W-:-:S05]  /*22d0*/  FFMA R2, R15, R11, R10 ;  /* 0x0000000b0f027223 */ /* 0x000fca000000000a */
[----:B------:R-:W-:-:S04]  /*22e0*/  SHF.R.U32.HI R3, RZ, 0x17, R2 ;  /* 0x00000017ff037819 */ /* 0x000fc80000011602 */
[----:B------:R-:W-:-:S04]  /*22f0*/  LOP3.LUT R3, R3, 0xff, RZ, 0xc0, !PT ;  /* 0x000000ff03037812 */ /* 0x000fc800078ec0ff */
[----:B------:R-:W-:-:S05]  /*2300*/  IADD3 R9, PT, PT, R3, R8, RZ ;  /* 0x0000000803097210 */ /* 0x000fca0007ffe0ff */
[----:B------:R-:W-:-:S05]  /*2310*/  VIADD R3, R9, 0xffffffff ;  /* 0xffffffff09037836 */ /* 0x000fca0000000000 */
[----:B------:R-:W-:-:S13]  /*2320*/  ISETP.GE.U32.AND P0, PT, R3, 0xfe, PT ;  /* 0x000000fe0300780c */ /* 0x000fda0003f06070 */
[----:B------:R-:W-:Y:S05]  /*2330*/  @!P0 BRA `(.L_x_31) ;  /* 0x0000000000808947 */ /* 0x000fea0003800000 */
[----:B------:R-:W-:-:S13]  /*2340*/  ISETP.GT.AND P0, PT, R9, 0xfe, PT ;  /* 0x000000fe0900780c */ /* 0x000fda0003f04270 */
[----:B------:R-:W-:Y:S05]  /*2350*/  @P0 BRA `(.L_x_32) ;  /* 0x00000000006c0947 */ /* 0x000fea0003800000 */
[----:B------:R-:W-:-:S13]  /*2360*/  ISETP.GE.AND P0, PT, R9, 0x1, PT ;  /* 0x000000010900780c */ /* 0x000fda0003f06270 */
[----:B------:R-:W-:Y:S05]  /*2370*/  @P0 BRA `(.L_x_33) ;  /* 0x0000000000980947 */ /* 0x000fea0003800000 */
[----:B------:R-:W-:Y:S02]  /*2380*/  ISETP.GE.AND P0, PT, R9, -0x18, PT ;  /* 0xffffffe80900780c */ /* 0x000fe40003f06270 */
[----:B------:R-:W-:-:S11]  /*2390*/  LOP3.LUT R2, R2, 0x80000000, RZ, 0xc0, !PT ;  /* 0x8000000002027812 */ /* 0x000fd600078ec0ff */
[----:B------:R-:W-:Y:S05]  /*23a0*/  @!P0 BRA `(.L_x_33) ;  /* 0x00000000008c8947 */ /* 0x000fea0003800000 */
[CCC-:B------:R-:W-:Y:S01]  /*23b0*/  FFMA.RZ R3, R15.reuse, R11.reuse, R10.reuse ;  /* 0x0000000b0f037223 */ /* 0x1c0fe2000000c00a */
[-CC-:B------:R-:W-:Y:S01]  /*23c0*/  FFMA.RM R8, R15, R11.reuse, R10.reuse ;  /* 0x0000000b0f087223 */ /* 0x180fe2000000400a */
[C---:B------:R-:W-:Y:S02]  /*23d0*/  ISETP.NE.AND P2, PT, R9.reuse, RZ, PT ;  /* 0x000000ff0900720c */ /* 0x040fe40003f45270 */
[----:B------:R-:W-:Y:S02]  /*23e0*/  ISETP.NE.AND P1, PT, R9, RZ, PT ;  /* 0x000000ff0900720c */ /* 0x000fe40003f25270 */
[----:B------:R-:W-:Y:S01]  /*23f0*/  LOP3.LUT R7, R3, 0x7fffff, RZ, 0xc0, !PT ;  /* 0x007fffff03077812 */ /* 0x000fe200078ec0ff */
[----:B------:R-:W-:Y:S01]  /*2400*/  FFMA.RP R3, R15, R11, R10 ;  /* 0x0000000b0f037223 */ /* 0x000fe2000000800a */
[----:B------:R-:W-:Y:S02]  /*2410*/  VIADD R10, R9, 0x20 ;  /* 0x00000020090a7836 */ /* 0x000fe40000000000 */
[----:B------:R-:W-:Y:S01]  /*2420*/  LOP3.LUT R7, R7, 0x800000, RZ, 0xfc, !PT ;  /* 0x0080000007077812 */ /* 0x000fe200078efcff */
[----:B------:R-:W-:Y:S01]  /*2430*/  IMAD.MOV R9, RZ, RZ, -R9 ;  /* 0x000000ffff097224 */ /* 0x000fe200078e0a09 */
[----:B------:R-:W-:-:S02]  /*2440*/  FSETP.NEU.FTZ.AND P0, PT, R3, R8, PT ;  /* 0x000000080300720b */ /* 0x000fc40003f1d000 */
[----:B------:R-:W-:Y:S02]  /*2450*/  SHF.L.U32 R10, R7, R10, RZ ;  /* 0x0000000a070a7219 */ /* 0x000fe400000006ff */
[----:B------:R-:W-:Y:S02]  /*2460*/  SEL R8, R9, RZ, P2 ;  /* 0x000000ff09087207 */ /* 0x000fe40001000000 */
[----:B------:R-:W-:Y:S02]  /*2470*/  ISETP.NE.AND P1, PT, R10, RZ, P1 ;  /* 0x000000ff0a00720c */ /* 0x000fe40000f25270 */
[----:B------:R-:W-:Y:S02]  /*2480*/  SHF.R.U32.HI R8, RZ, R8, R7 ;  /* 0x00000008ff087219 */ /* 0x000fe40000011607 */
[----:B------:R-:W-:Y:S02]  /*2490*/  PLOP3.LUT P0, PT, P0, P1, PT, 0xf8, 0x8f ;  /* 0x00000000008f781c */ /* 0x000fe40000703f70 */
[----:B------:R-:W-:-:S02]  /*24a0*/  SHF.R.U32.HI R10, RZ, 0x1, R8 ;  /* 0x00000001ff0a7819 */ /* 0x000fc40000011608 */
[----:B------:R-:W-:-:S04]  /*24b0*/  SEL R3, RZ, 0x1, !P0 ;  /* 0x00000001ff037807 */ /* 0x000fc80004000000 */
[----:B------:R-:W-:-:S04]  /*24c0*/  LOP3.LUT R3, R3, 0x1, R10, 0xf8, !PT ;  /* 0x0000000103037812 */ /* 0x000fc800078ef80a */
[----:B------:R-:W-:-:S04]  /*24d0*/  LOP3.LUT R3, R3, R8, RZ, 0xc0, !PT ;  /* 0x0000000803037212 */ /* 0x000fc800078ec0ff */
[----:B------:R-:W-:-:S04]  /*24e0*/  IADD3 R3, PT, PT, R10, R3, RZ ;  /* 0x000000030a037210 */ /* 0x000fc80007ffe0ff */
[----:B------:R-:W-:Y:S01]  /*24f0*/  LOP3.LUT R2, R3, R2, RZ, 0xfc, !PT ;  /* 0x0000000203027212 */ /* 0x000fe200078efcff */
[----:B------:R-:W-:Y:S06]  /*2500*/  BRA `(.L_x_33) ;  /* 0x0000000000347947 */ /* 0x000fec0003800000 */
.L_x_32:
[----:B------:R-:W-:-:S04]  /*2510*/  LOP3.LUT R2, R2, 0x80000000, RZ, 0xc0, !PT ;  /* 0x8000000002027812 */ /* 0x000fc800078ec0ff */
[----:B------:R-:W-:Y:S01]  /*2520*/  LOP3.LUT R2, R2, 0x7f800000, RZ, 0xfc, !PT ;  /* 0x7f80000002027812 */ /* 0x000fe200078efcff */
[----:B------:R-:W-:Y:S06]  /*2530*/  BRA `(.L_x_33) ;  /* 0x0000000000287947 */ /* 0x000fec0003800000 */
.L_x_31:
[----:B------:R-:W-:Y:S01]  /*2540*/  IMAD R2, R8, 0x800000, R2 ;  /* 0x0080000008027824 */ /* 0x000fe200078e0202 */
[----:B------:R-:W-:Y:S06]  /*2550*/  BRA `(.L_x_33) ;  /* 0x0000000000207947 */ /* 0x000fec0003800000 */
.L_x_30:
[----:B------:R-:W-:-:S04]  /*2560*/  LOP3.LUT R2, R9, 0x80000000, R8, 0x48, !PT ;  /* 0x8000000009027812 */ /* 0x000fc800078e4808 */
[----:B------:R-:W-:Y:S01]  /*2570*/  LOP3.LUT R2, R2, 0x7f800000, RZ, 0xfc, !PT ;  /* 0x7f80000002027812 */ /* 0x000fe200078efcff */
[----:B------:R-:W-:Y:S06]  /*2580*/  BRA `(.L_x_33) ;  /* 0x0000000000147947 */ /* 0x000fec0003800000 */
.L_x_29:
[----:B------:R-:W-:Y:S01]  /*2590*/  LOP3.LUT R2, R9, 0x80000000, R8, 0x48, !PT ;  /* 0x8000000009027812 */ /* 0x000fe200078e4808 */
[----:B------:R-:W-:Y:S06]  /*25a0*/  BRA `(.L_x_33) ;  /* 0x00000000000c7947 */ /* 0x000fec0003800000 */
.L_x_28:
[----:B------:R-:W0:Y:S01]  /*25b0*/  MUFU.RSQ R2, -QNAN ;  /* 0xffc0000000027908 */ /* 0x000e220000001400 */
[----:B------:R-:W-:Y:S05]  /*25c0*/  BRA `(.L_x_33) ;  /* 0x0000000000047947 */ /* 0x000fea0003800000 */
.L_x_27:
[----:B------:R-:W-:-:S07]  /*25d0*/  FADD.FTZ R2, R2, R3 ;  /* 0x0000000302027221 */ /* 0x000fce0000010000 */
.L_x_33:
[----:B------:R-:W-:-:S04]  /*25e0*/  IMAD.MOV.U32 R7, RZ, RZ, 0x0 ;  /* 0x00000000ff077424 */ /* 0x000fc800078e00ff */
[----:B0-----:R-:W-:Y:S05]  /*25f0*/  RET.REL.NODEC R6 `(_Z41trajectory_resample_warp_optimized_kernelI13__nv_bfloat16EvPKT_PKfS5_PS1_iiii) ;  /* 0xffffffd806807950 */ /* 0x001fea0003c3ffff */
.L_x_34:
[----:B------:R-:W-:-:S00]  /*2600*/  BRA `(.L_x_34) ;  /* 0xfffffffc00fc7947 */ /* 0x000fc0000383ffff */
[----:B------:R-:W-:-:S00]  /*2610*/  NOP ;  /* 0x0000000000007918 */ /* 0x000fc00000000000 */
        /* <DEDUP_REMOVED lines=14> */
.L_x_35:


//--------------------- .nv.shared._Z41trajectory_resample_warp_optimized_kernelI13__nv_bfloat16EvPKT_PKfS5_PS1_iiii --------------------------
	.section	.nv.shared._Z41trajectory_resample_warp_optimized_kernelI13__nv_bfloat16EvPKT_PKfS5_PS1_iiii,"aw",@nobits
	.sectionflags	@""
	.align	4
.nv.shared._Z41trajectory_resample_warp_optimized_kernelI13__nv_bfloat16EvPKT_PKfS5_PS1_iiii:
	.zero		17424


//--------------------- .nv.shared.reserved.0     --------------------------
	.section	.nv.shared.reserved.0,"aw",@nobits
	.weak		__nv_reservedSMEM_offset_0_alias
	.size		__nv_reservedSMEM_offset_0_alias, 0, 64
	.other		__nv_reservedSMEM_offset_0_alias,@"STO_CUDA_RESERVED_SHARED STV_DEFAULT"
__nv_reservedSMEM_offset_0_alias:
	.zero		0
	.zero		64


//--------------------- .nv.constant0._Z41trajectory_resample_warp_optimized_kernelI13__nv_bfloat16EvPKT_PKfS5_PS1_iiii --------------------------
	.section	.nv.constant0._Z41trajectory_resample_warp_optimized_kernelI13__nv_bfloat16EvPKT_PKfS5_PS1_iiii,"a",@progbits
	.sectionflags	@""
	.align	4
.nv.constant0._Z41trajectory_resample_warp_optimized_kernelI13__nv_bfloat16EvPKT_PKfS5_PS1_iiii:
	.zero		944


//--------------------- SYMBOLS --------------------------

	.type		.nv.reservedSmem.offset0,@object
	.size		.nv.reservedSmem.offset0,0x4
	.type		.nv.reservedSmem.cap,@object
	.size		.nv.reservedSmem.cap,0x4
